// auto-generated by cutlass_sweep.gemm — config: {"arch": "sm_100", "cluster_m": 1, "cluster_n": 2, "dtype": "fp16", "stages": 3, "tile_k": 32, "tile_m": 128, "tile_n": 128}
#include "cutlass/cutlass.h"
#include "cutlass/gemm/collective/collective_builder.hpp"
#include "cutlass/gemm/device/gemm_universal_adapter.h"
#include "cutlass/gemm/kernel/gemm_universal.hpp"
#include "cutlass/epilogue/collective/collective_builder.hpp"

using ElemA = cutlass::half_t;
using ElemB = cutlass::half_t;
using ElemCD = cutlass::half_t;
using Acc  = float;
using TileShape    = cute::Shape<cute::_128, cute::_128, cute::_32>;
using ClusterShape = cute::Shape<cute::_1, cute::_2, cute::_1>;

using CollectiveEpilogue = typename cutlass::epilogue::collective::CollectiveBuilder<
    cutlass::arch::Sm100, cutlass::arch::OpClassTensorOp,
    TileShape, ClusterShape,
    cutlass::epilogue::collective::EpilogueTileAuto,
    Acc, Acc,
    ElemCD, cutlass::layout::RowMajor, 128 / cutlass::sizeof_bits<ElemCD>::value,
    ElemCD, cutlass::layout::RowMajor, 128 / cutlass::sizeof_bits<ElemCD>::value,
    cutlass::epilogue::collective::EpilogueScheduleAuto
  >::CollectiveOp;

using CollectiveMainloop = typename cutlass::gemm::collective::CollectiveBuilder<
    cutlass::arch::Sm100, cutlass::arch::OpClassTensorOp,
    ElemA, cutlass::layout::RowMajor, 128 / cutlass::sizeof_bits<ElemA>::value,
    ElemB, cutlass::layout::ColumnMajor, 128 / cutlass::sizeof_bits<ElemB>::value,
    Acc,
    TileShape, ClusterShape,
    cutlass::gemm::collective::StageCount<3>,
    cutlass::gemm::collective::KernelScheduleAuto
  >::CollectiveOp;

using GemmKernel = cutlass::gemm::kernel::GemmUniversal<
    cute::Shape<int,int,int,int>,
    CollectiveMainloop,
    CollectiveEpilogue
>;
using Gemm = cutlass::gemm::device::GemmUniversalAdapter<GemmKernel>;

// Force the device kernel symbol into the cubin without needing a host main.
auto* _anchor = &cutlass::device_kernel<GemmKernel>;


// ===== COMPILED SASS (sm_100a) =====

	.target	sm_100a

	.elftype	@"ET_EXEC"


//--------------------- .note.nv.tkinfo           --------------------------
	.section	.note.nv.tkinfo,"",@"SHT_NOTE"
	.sectionflags	@"SHF_NOTE_NV_TKINFO"
	.tkinfo
        /*0018*/ 	.word	0x00000002
        /*0030*/ 	.string	""
        /*0030*/ 	.string	"ptxas"
        /*0030*/ 	.string	"Cuda compilation tools, release 13.0, V13.0.88"
        /*0030*/ 	.string	"Build cuda_13.0.r13.0/compiler.36424714_0"
        /*0030*/ 	.string	"-arch sm_100a -m 64 "



//--------------------- .note.nv.cuinfo           --------------------------
	.section	.note.nv.cuinfo,"",@"SHT_NOTE"
	.sectionflags	@"SHF_NOTE_NV_CUINFO"
        /*0018*/ 	.short	0x0002
        /*001a*/ 	.short	0x0064
        /*001c*/ 	.short	0x0082
	.zero		2


//--------------------- .nv.info                  --------------------------
	.section	.nv.info,"",@"SHT_CUDA_INFO"
	.align	4


	//----- nvinfo : EIATTR_REGCOUNT
	.align		4
        /*0000*/ 	.byte	0x04, 0x2f
        /*0002*/ 	.short	(.L_19 - .L_18)
	.align		4
.L_18:
        /*0004*/ 	.word	index@(_ZN7cutlass13device_kernelINS_4gemm6kernel13GemmUniversalIN4cute5tupleIJiiiiEEENS1_10collective13CollectiveMmaINS1_35MainloopSm100TmaUmmaWarpSpecializedILi3ELi2ELi4ENS5_IJNS4_1CILi1EEENSA_ILi2EEESB_EEEEENS5_IJNSA_ILi128EEESF_NSA_ILi32EEEEEENS_6half_tENS5_IJlSB_lEEESI_SJ_NS4_8TiledMMAINS4_8MMA_AtomIJNS4_20SM100_MMA_F16BF16_SSISI_SI_fLi128ELi128ELNS4_4UMMA5MajorE0ELSO_0ELNSN_7ScaleInE0ELSP_0EEEEEENS4_6LayoutINS5_IJSB_SB_SB_EEENS5_IJNSA_ILi0EEESU_SU_EEEEENS5_IJNS4_10UnderscoreESX_SX_EEEEENS4_23SM90_TMA_LOAD_MULTICASTENS4_14ComposedLayoutINS4_7SwizzleILi2ELi4ELi3EEENS4_18smem_ptr_flag_bitsILi16EEENSS_INS5_IJNSA_ILi8EEESG_EEENS5_IJSG_SB_EEEEEEEvNS4_8identityENS4_13SM90_TMA_LOADES1A_vS1B_EENS_8epilogue10collective18CollectiveEpilogueINS1E_23Sm100TmaWarpSpecializedILi4ELi2ELi32ELb1ELb0EEEJSH_NS5_IJNSS_ISF_SB_EENSS_ISG_SB_EEEEESI_SJ_SI_SJ_NS1E_6fusion15FusionCallbacksIS1I_NS1M_17LinearCombinationISI_fSI_fLNS_15FloatRoundStyleE2EEESH_S1L_JEEENS4_5SM1004TMEM4LOAD26SM100_TMEM_LOAD_32dp32b32xES1C_S1A_NS4_39AutoVectorizingCopyWithAssumedAlignmentILi128EEENS4_14SM90_TMA_STOREES1A_S1X_S1X_EEEvvEEEEvNT_6ParamsE)
        /*0008*/ 	.word	0x00000076


	//----- nvinfo : EIATTR_FRAME_SIZE
	.align		4
.L_19:
        /*000c*/ 	.byte	0x04, 0x11
        /*000e*/ 	.short	(.L_21 - .L_20)
	.align		4
.L_20:
        /*0010*/ 	.word	index@($__internal_2_$__cuda_sm10x_tcgen05_guardrail_trap_unallocated_columns_being_dealloced)
        /*0014*/ 	.word	0x00000000


	//----- nvinfo : EIATTR_FRAME_SIZE
	.align		4
.L_21:
        /*0018*/ 	.byte	0x04, 0x11
        /*001a*/ 	.short	(.L_23 - .L_22)
	.align		4
.L_22:
        /*001c*/ 	.word	index@($__internal_1_$__cuda_sm10x_tcgen05_guardrail_trap_phase_invalid_during_alloc)
        /*0020*/ 	.word	0x00000000


	//----- nvinfo : EIATTR_FRAME_SIZE
	.align		4
.L_23:
        /*0024*/ 	.byte	0x04, 0x11
        /*0026*/ 	.short	(.L_25 - .L_24)
	.align		4
.L_24:
        /*0028*/ 	.word	index@($__internal_0_$__cuda_sm10x_tcgen05_guardrail_trap_col_being_dealloced_not_returned_by_alloc)
        /*002c*/ 	.word	0x00000000


	//----- nvinfo : EIATTR_FRAME_SIZE
	.align		4
.L_25:
        /*0030*/ 	.byte	0x04, 0x11
        /*0032*/ 	.short	(.L_27 - .L_26)
	.align		4
.L_26:
        /*0034*/ 	.word	index@(_ZN7cutlass13device_kernelINS_4gemm6kernel13GemmUniversalIN4cute5tupleIJiiiiEEENS1_10collective13CollectiveMmaINS1_35MainloopSm100TmaUmmaWarpSpecializedILi3ELi2ELi4ENS5_IJNS4_1CILi1EEENSA_ILi2EEESB_EEEEENS5_IJNSA_ILi128EEESF_NSA_ILi32EEEEEENS_6half_tENS5_IJlSB_lEEESI_SJ_NS4_8TiledMMAINS4_8MMA_AtomIJNS4_20SM100_MMA_F16BF16_SSISI_SI_fLi128ELi128ELNS4_4UMMA5MajorE0ELSO_0ELNSN_7ScaleInE0ELSP_0EEEEEENS4_6LayoutINS5_IJSB_SB_SB_EEENS5_IJNSA_ILi0EEESU_SU_EEEEENS5_IJNS4_10UnderscoreESX_SX_EEEEENS4_23SM90_TMA_LOAD_MULTICASTENS4_14ComposedLayoutINS4_7SwizzleILi2ELi4ELi3EEENS4_18smem_ptr_flag_bitsILi16EEENSS_INS5_IJNSA_ILi8EEESG_EEENS5_IJSG_SB_EEEEEEEvNS4_8identityENS4_13SM90_TMA_LOADES1A_vS1B_EENS_8epilogue10collective18CollectiveEpilogueINS1E_23Sm100TmaWarpSpecializedILi4ELi2ELi32ELb1ELb0EEEJSH_NS5_IJNSS_ISF_SB_EENSS_ISG_SB_EEEEESI_SJ_SI_SJ_NS1E_6fusion15FusionCallbacksIS1I_NS1M_17LinearCombinationISI_fSI_fLNS_15FloatRoundStyleE2EEESH_S1L_JEEENS4_5SM1004TMEM4LOAD26SM100_TMEM_LOAD_32dp32b32xES1C_S1A_NS4_39AutoVectorizingCopyWithAssumedAlignmentILi128EEENS4_14SM90_TMA_STOREES1A_S1X_S1X_EEEvvEEEEvNT_6ParamsE)
        /*0038*/ 	.word	0x00000000


	//----- nvinfo : EIATTR_MIN_STACK_SIZE
	.align		4
.L_27:
        /*003c*/ 	.byte	0x04, 0x12
        /*003e*/ 	.short	(.L_29 - .L_28)
	.align		4
.L_28:
        /*0040*/ 	.word	index@(_ZN7cutlass13device_kernelINS_4gemm6kernel13GemmUniversalIN4cute5tupleIJiiiiEEENS1_10collective13CollectiveMmaINS1_35MainloopSm100TmaUmmaWarpSpecializedILi3ELi2ELi4ENS5_IJNS4_1CILi1EEENSA_ILi2EEESB_EEEEENS5_IJNSA_ILi128EEESF_NSA_ILi32EEEEEENS_6half_tENS5_IJlSB_lEEESI_SJ_NS4_8TiledMMAINS4_8MMA_AtomIJNS4_20SM100_MMA_F16BF16_SSISI_SI_fLi128ELi128ELNS4_4UMMA5MajorE0ELSO_0ELNSN_7ScaleInE0ELSP_0EEEEEENS4_6LayoutINS5_IJSB_SB_SB_EEENS5_IJNSA_ILi0EEESU_SU_EEEEENS5_IJNS4_10UnderscoreESX_SX_EEEEENS4_23SM90_TMA_LOAD_MULTICASTENS4_14ComposedLayoutINS4_7SwizzleILi2ELi4ELi3EEENS4_18smem_ptr_flag_bitsILi16EEENSS_INS5_IJNSA_ILi8EEESG_EEENS5_IJSG_SB_EEEEEEEvNS4_8identityENS4_13SM90_TMA_LOADES1A_vS1B_EENS_8epilogue10collective18CollectiveEpilogueINS1E_23Sm100TmaWarpSpecializedILi4ELi2ELi32ELb1ELb0EEEJSH_NS5_IJNSS_ISF_SB_EENSS_ISG_SB_EEEEESI_SJ_SI_SJ_NS1E_6fusion15FusionCallbacksIS1I_NS1M_17LinearCombinationISI_fSI_fLNS_15FloatRoundStyleE2EEESH_S1L_JEEENS4_5SM1004TMEM4LOAD26SM100_TMEM_LOAD_32dp32b32xES1C_S1A_NS4_39AutoVectorizingCopyWithAssumedAlignmentILi128EEENS4_14SM90_TMA_STOREES1A_S1X_S1X_EEEvvEEEEvNT_6ParamsE)
        /*0044*/ 	.word	0x00000000
.L_29:


//--------------------- .nv.compat                --------------------------
	.section	.nv.compat,"",@"SHT_CUDA_COMPAT_INFO"
	.align	4
        /*0000*/ 	.byte	0x02, 0x09, 0x01, 0x00, 0x02, 0x02, 0x02, 0x00, 0x02, 0x05, 0x05, 0x00, 0x03, 0x07, 0x01, 0x01
        /*0010*/ 	.byte	0x02, 0x03, 0x01, 0x00, 0x02, 0x06, 0x01, 0x00, 0x04, 0x0b, 0x08, 0x00, 0x09, 0x00, 0x00, 0x00
        /*0020*/ 	.byte	0x00, 0x00, 0x00, 0x00


//--------------------- .nv.info._ZN7cutlass13device_kernelINS_4gemm6kernel13GemmUniversalIN4cute5tupleIJiiiiEEENS1_10collective13CollectiveMmaINS1_35MainloopSm100TmaUmmaWarpSpecializedILi3ELi2ELi4ENS5_IJNS4_1CILi1EEENSA_ILi2EEESB_EEEEENS5_IJNSA_ILi128EEESF_NSA_ILi32EEEEEENS_6half_tENS5_IJlSB_lEEESI_SJ_NS4_8TiledMMAINS4_8MMA_AtomIJNS4_20SM100_MMA_F16BF16_SSISI_SI_fLi128ELi128ELNS4_4UMMA5MajorE0ELSO_0ELNSN_7ScaleInE0ELSP_0EEEEEENS4_6LayoutINS5_IJSB_SB_SB_EEENS5_IJNSA_ILi0EEESU_SU_EEEEENS5_IJNS4_10UnderscoreESX_SX_EEEEENS4_23SM90_TMA_LOAD_MULTICASTENS4_14ComposedLayoutINS4_7SwizzleILi2ELi4ELi3EEENS4_18smem_ptr_flag_bitsILi16EEENSS_INS5_IJNSA_ILi8EEESG_EEENS5_IJSG_SB_EEEEEEEvNS4_8identityENS4_13SM90_TMA_LOADES1A_vS1B_EENS_8epilogue10collective18CollectiveEpilogueINS1E_23Sm100TmaWarpSpecializedILi4ELi2ELi32ELb1ELb0EEEJSH_NS5_IJNSS_ISF_SB_EENSS_ISG_SB_EEEEESI_SJ_SI_SJ_NS1E_6fusion15FusionCallbacksIS1I_NS1M_17LinearCombinationISI_fSI_fLNS_15FloatRoundStyleE2EEESH_S1L_JEEENS4_5SM1004TMEM4LOAD26SM100_TMEM_LOAD_32dp32b32xES1C_S1A_NS4_39AutoVectorizingCopyWithAssumedAlignmentILi128EEENS4_14SM90_TMA_STOREES1A_S1X_S1X_EEEvvEEEEvNT_6ParamsE --------------------------
	.section	.nv.info._ZN7cutlass13device_kernelINS_4gemm6kernel13GemmUniversalIN4cute5tupleIJiiiiEEENS1_10collective13CollectiveMmaINS1_35MainloopSm100TmaUmmaWarpSpecializedILi3ELi2ELi4ENS5_IJNS4_1CILi1EEENSA_ILi2EEESB_EEEEENS5_IJNSA_ILi128EEESF_NSA_ILi32EEEEEENS_6half_tENS5_IJlSB_lEEESI_SJ_NS4_8TiledMMAINS4_8MMA_AtomIJNS4_20SM100_MMA_F16BF16_SSISI_SI_fLi128ELi128ELNS4_4UMMA5MajorE0ELSO_0ELNSN_7ScaleInE0ELSP_0EEEEEENS4_6LayoutINS5_IJSB_SB_SB_EEENS5_IJNSA_ILi0EEESU_SU_EEEEENS5_IJNS4_10UnderscoreESX_SX_EEEEENS4_23SM90_TMA_LOAD_MULTICASTENS4_14ComposedLayoutINS4_7SwizzleILi2ELi4ELi3EEENS4_18smem_ptr_flag_bitsILi16EEENSS_INS5_IJNSA_ILi8EEESG_EEENS5_IJSG_SB_EEEEEEEvNS4_8identityENS4_13SM90_TMA_LOADES1A_vS1B_EENS_8epilogue10collective18CollectiveEpilogueINS1E_23Sm100TmaWarpSpecializedILi4ELi2ELi32ELb1ELb0EEEJSH_NS5_IJNSS_ISF_SB_EENSS_ISG_SB_EEEEESI_SJ_SI_SJ_NS1E_6fusion15FusionCallbacksIS1I_NS1M_17LinearCombinationISI_fSI_fLNS_15FloatRoundStyleE2EEESH_S1L_JEEENS4_5SM1004TMEM4LOAD26SM100_TMEM_LOAD_32dp32b32xES1C_S1A_NS4_39AutoVectorizingCopyWithAssumedAlignmentILi128EEENS4_14SM90_TMA_STOREES1A_S1X_S1X_EEEvvEEEEvNT_6ParamsE,"",@"SHT_CUDA_INFO"
	.sectionflags	@""
	.align	4


	//----- nvinfo : EIATTR_CUDA_API_VERSION
	.align		4
        /*0000*/ 	.byte	0x04, 0x37
        /*0002*/ 	.short	(.L_31 - .L_30)
.L_30:
        /*0004*/ 	.word	0x00000082


	//----- nvinfo : EIATTR_KPARAM_INFO
	.align		4
.L_31:
        /*0008*/ 	.byte	0x04, 0x17
        /*000a*/ 	.short	(.L_33 - .L_32)
.L_32:
        /*000c*/ 	.word	0x00000000
        /*0010*/ 	.short	0x0000
        /*0012*/ 	.short	0x0000
        /*0014*/ 	.byte	0x00, 0xf0, 0x01, 0x20


	//----- nvinfo : EIATTR_AT_ENTRY_FRAGMENTS
	.align		4
.L_33:
        /*0018*/ 	.byte	0x04, 0x4f
        /*001a*/ 	.short	(.L_35 - .L_34)


	//   ....[0]....
.L_34:
        /*001c*/ 	.word	0x00000006


	//----- nvinfo : EIATTR_RESERVED_SMEM_USED
	.align		4
.L_35:
        /*0020*/ 	.byte	0x01, 0x41
	.zero		2


	//----- nvinfo : EIATTR_SPARSE_MMA_MASK
	.align		4
        /*0024*/ 	.byte	0x03, 0x50
        /*0026*/ 	.short	0x0000


	//----- nvinfo : EIATTR_TCGEN05_1CTA_USED
	.align		4
        /*0028*/ 	.byte	0x01, 0x51
	.zero		2


	//----- nvinfo : EIATTR_MAXREG_COUNT
	.align		4
        /*002c*/ 	.byte	0x03, 0x1b
        /*002e*/ 	.short	0x00ff


	//----- nvinfo : EIATTR_NUM_BARRIERS
	.align		4
        /*0030*/ 	.byte	0x02, 0x4c
        /*0032*/ 	.byte	0x07
	.zero		1


	//----- nvinfo : EIATTR_EXTERNS
	.align		4
        /*0034*/ 	.byte	0x04, 0x0f
        /*0036*/ 	.short	(.L_37 - .L_36)


	//   ....[0]....
	.align		4
.L_36:
        /*0038*/ 	.word	index@(__assertfail)


	//----- nvinfo : EIATTR_MERCURY_ISA_VERSION
	.align		4
.L_37:
        /*003c*/ 	.byte	0x03, 0x5f
        /*003e*/ 	.short	0x0101


	//----- nvinfo : EIATTR_INT_WARP_WIDE_INSTR_OFFSETS
	.align		4
        /*0040*/ 	.byte	0x04, 0x31
        /*0042*/ 	.short	(.L_39 - .L_38)


	//   ....[0]....
.L_38:
        /*0044*/ 	.word	0x00003ae0


	//   ....[1]....
        /*0048*/ 	.word	0x00003b00


	//   ....[2]....
        /*004c*/ 	.word	0x00003b30


	//   ....[3]....
        /*0050*/ 	.word	0x00004670


	//   ....[4]....
        /*0054*/ 	.word	0x000046e0


	//   ....[5]....
        /*0058*/ 	.word	0x000047c0


	//   ....[6]....
        /*005c*/ 	.word	0x00004840


	//   ....[7]....
        /*0060*/ 	.word	0x00004940


	//   ....[8]....
        /*0064*/ 	.word	0x000049c0


	//   ....[9]....
        /*0068*/ 	.word	0x00004ab0


	//   ....[10]....
        /*006c*/ 	.word	0x00004b60


	//----- nvinfo : EIATTR_COOP_GROUP_MASK_REGIDS
	.align		4
.L_39:
        /*0070*/ 	.byte	0x04, 0x29
        /*0072*/ 	.short	(.L_41 - .L_40)


	//   ....[0]....
.L_40:
        /*0074*/ 	.word	0xffffffff


	//   ....[1]....
        /*0078*/ 	.word	0xffffffff


	//   ....[2]....
        /*007c*/ 	.word	0xffffffff


	//   ....[3]....
        /*0080*/ 	.word	0xffffffff


	//   ....[4]....
        /*0084*/ 	.word	0xffffffff


	//   ....[5]....
        /*0088*/ 	.word	0xffffffff


	//   ....[6]....
        /*008c*/ 	.word	0xffffffff


	//   ....[7]....
        /*0090*/ 	.word	0xffffffff


	//   ....[8]....
        /*0094*/ 	.word	0xffffffff


	//   ....[9]....
        /*0098*/ 	.word	0xffffffff


	//   ....[10]....
        /*009c*/ 	.word	0xffffffff


	//   ....[11]....
        /*00a0*/ 	.word	0xffffffff


	//   ....[12]....
        /*00a4*/ 	.word	0xffffffff


	//   ....[13]....
        /*00a8*/ 	.word	0xffffffff


	//----- nvinfo : EIATTR_COOP_GROUP_INSTR_OFFSETS
	.align		4
.L_41:
        /*00ac*/ 	.byte	0x04, 0x28
        /*00ae*/ 	.short	(.L_43 - .L_42)


	//   ....[0]....
.L_42:
        /*00b0*/ 	.word	0x00000080


	//   ....[1]....
        /*00b4*/ 	.word	0x000004f0


	//   ....[2]....
        /*00b8*/ 	.word	0x00000680


	//   ....[3]....
        /*00bc*/ 	.word	0x00000820


	//   ....[4]....
        /*00c0*/ 	.word	0x00000920


	//   ....[5]....
        /*00c4*/ 	.word	0x00000a90


	//   ....[6]....
        /*00c8*/ 	.word	0x00000c30


	//   ....[7]....
        /*00cc*/ 	.word	0x00000de0


	//   ....[8]....
        /*00d0*/ 	.word	0x00001ff0


	//   ....[9]....
        /*00d4*/ 	.word	0x00002e10


	//   ....[10]....
        /*00d8*/ 	.word	0x00003020


	//   ....[11]....
        /*00dc*/ 	.word	0x00003050


	//   ....[12]....
        /*00e0*/ 	.word	0x000039c0


	//   ....[13]....
        /*00e4*/ 	.word	0x00003bf0


	//----- nvinfo : EIATTR_VRC_CTA_INIT_COUNT
	.align		4
.L_43:
        /*00e8*/ 	.byte	0x02, 0x4a
        /*00ea*/ 	.byte	0x80
	.zero		1


	//----- nvinfo : EIATTR_SYSCALL_OFFSETS
	.align		4
        /*00ec*/ 	.byte	0x04, 0x46
        /*00ee*/ 	.short	(.L_45 - .L_44)


	//   ....[0]....
.L_44:
        /*00f0*/ 	.word	0x000057b0


	//   ....[1]....
        /*00f4*/ 	.word	0x000058a0


	//   ....[2]....
        /*00f8*/ 	.word	0x00006070


	//   ....[3]....
        /*00fc*/ 	.word	0x00006cf0


	//   ....[4]....
        /*0100*/ 	.word	0x00007950


	//   ....[5]....
        /*0104*/ 	.word	0x000085b0


	//----- nvinfo : EIATTR_MBARRIER_INSTR_OFFSETS
	.align		4
.L_45:
        /*0108*/ 	.byte	0x04, 0x39
        /*010a*/ 	.short	(.L_47 - .L_46)


	//   ....[0]....
.L_46:
        /*010c*/ 	.word	0x00000610
        /*0110*/ 	.word	0x000000ff
        /*0114*/ 	.word	0x00000000
        /*0118*/ 	.short	0x0100
        /*011a*/ 	.byte	0x04
	.zero		1


	//   ....[1]....
        /*011c*/ 	.word	0x00000620
        /*0120*/ 	.word	0x000000ff
        /*0124*/ 	.word	0x00000018
        /*0128*/ 	.short	0x0100
        /*012a*/ 	.byte	0x04
	.zero		1


	//   ....[2]....
        /*012c*/ 	.word	0x00000630
        /*0130*/ 	.word	0x000000ff
        /*0134*/ 	.word	0x00000008
        /*0138*/ 	.short	0x0100
        /*013a*/ 	.byte	0x04
	.zero		1


	//   ....[3]....
        /*013c*/ 	.word	0x00000640
        /*0140*/ 	.word	0x000000ff
        /*0144*/ 	.word	0x00000020
        /*0148*/ 	.short	0x0100
        /*014a*/ 	.byte	0x04
	.zero		1


	//   ....[4]....
        /*014c*/ 	.word	0x00000650
        /*0150*/ 	.word	0x000000ff
        /*0154*/ 	.word	0x00000010
        /*0158*/ 	.short	0x0100
        /*015a*/ 	.byte	0x04
	.zero		1


	//   ....[5]....
        /*015c*/ 	.word	0x00000660
        /*0160*/ 	.word	0x000000ff
        /*0164*/ 	.word	0x00000028
        /*0168*/ 	.short	0x0100
        /*016a*/ 	.byte	0x04
	.zero		1


	//   ....[6]....
        /*016c*/ 	.word	0x00000790
        /*0170*/ 	.word	0x000000ff
        /*0174*/ 	.word	0x00000030
        /*0178*/ 	.short	0x0100
        /*017a*/ 	.byte	0x04
	.zero		1


	//   ....[7]....
        /*017c*/ 	.word	0x000007a0
        /*0180*/ 	.word	0x000000ff
        /*0184*/ 	.word	0x00000050
        /*0188*/ 	.short	0x0100
        /*018a*/ 	.byte	0x04
	.zero		1


	//   ....[8]....
        /*018c*/ 	.word	0x000007b0
        /*0190*/ 	.word	0x000000ff
        /*0194*/ 	.word	0x00000038
        /*0198*/ 	.short	0x0100
        /*019a*/ 	.byte	0x04
	.zero		1


	//   ....[9]....
        /*019c*/ 	.word	0x000007c0
        /*01a0*/ 	.word	0x000000ff
        /*01a4*/ 	.word	0x00000058
        /*01a8*/ 	.short	0x0100
        /*01aa*/ 	.byte	0x04
	.zero		1


	//   ....[10]....
        /*01ac*/ 	.word	0x000007d0
        /*01b0*/ 	.word	0x000000ff
        /*01b4*/ 	.word	0x00000040
        /*01b8*/ 	.short	0x0100
        /*01ba*/ 	.byte	0x04
	.zero		1


	//   ....[11]....
        /*01bc*/ 	.word	0x000007e0
        /*01c0*/ 	.word	0x000000ff
        /*01c4*/ 	.word	0x00000060
        /*01c8*/ 	.short	0x0100
        /*01ca*/ 	.byte	0x04
	.zero		1


	//   ....[12]....
        /*01cc*/ 	.word	0x000007f0
        /*01d0*/ 	.word	0x000000ff
        /*01d4*/ 	.word	0x00000048
        /*01d8*/ 	.short	0x0100
        /*01da*/ 	.byte	0x04
	.zero		1


	//   ....[13]....
        /*01dc*/ 	.word	0x00000800
        /*01e0*/ 	.word	0x000000ff
        /*01e4*/ 	.word	0x00000068
        /*01e8*/ 	.short	0x0100
        /*01ea*/ 	.byte	0x04
	.zero		1


	//   ....[14]....
        /*01ec*/ 	.word	0x000008f0
        /*01f0*/ 	.word	0x000000ff
        /*01f4*/ 	.word	0x00000070
        /*01f8*/ 	.short	0x0100
        /*01fa*/ 	.byte	0x06
	.zero		1


	//   ....[15]....
        /*01fc*/ 	.word	0x00000900
        /*0200*/ 	.word	0x000000ff
        /*0204*/ 	.word	0x00000078
        /*0208*/ 	.short	0x0100
        /*020a*/ 	.byte	0x06
	.zero		1


	//   ....[16]....
        /*020c*/ 	.word	0x00000a40
        /*0210*/ 	.word	0x000000ff
        /*0214*/ 	.word	0x00000080
        /*0218*/ 	.short	0x0100
        /*021a*/ 	.byte	0x06
	.zero		1


	//   ....[17]....
        /*021c*/ 	.word	0x00000a50
        /*0220*/ 	.word	0x000000ff
        /*0224*/ 	.word	0x00000090
        /*0228*/ 	.short	0x0100
        /*022a*/ 	.byte	0x06
	.zero		1


	//   ....[18]....
        /*022c*/ 	.word	0x00000a60
        /*0230*/ 	.word	0x000000ff
        /*0234*/ 	.word	0x00000088
        /*0238*/ 	.short	0x0100
        /*023a*/ 	.byte	0x06
	.zero		1


	//   ....[19]....
        /*023c*/ 	.word	0x00000a70
        /*0240*/ 	.word	0x000000ff
        /*0244*/ 	.word	0x00000098
        /*0248*/ 	.short	0x0100
        /*024a*/ 	.byte	0x06
	.zero		1


	//   ....[20]....
        /*024c*/ 	.word	0x00000ba0
        /*0250*/ 	.word	0x000000ff
        /*0254*/ 	.word	0x000000a0
        /*0258*/ 	.short	0x0100
        /*025a*/ 	.byte	0x04
	.zero		1


	//   ....[21]....
        /*025c*/ 	.word	0x00000bb0
        /*0260*/ 	.word	0x000000ff
        /*0264*/ 	.word	0x000000c0
        /*0268*/ 	.short	0x0100
        /*026a*/ 	.byte	0x04
	.zero		1


	//   ....[22]....
        /*026c*/ 	.word	0x00000bc0
        /*0270*/ 	.word	0x000000ff
        /*0274*/ 	.word	0x000000a8
        /*0278*/ 	.short	0x0100
        /*027a*/ 	.byte	0x04
	.zero		1


	//   ....[23]....
        /*027c*/ 	.word	0x00000bd0
        /*0280*/ 	.word	0x000000ff
        /*0284*/ 	.word	0x000000c8
        /*0288*/ 	.short	0x0100
        /*028a*/ 	.byte	0x04
	.zero		1


	//   ....[24]....
        /*028c*/ 	.word	0x00000be0
        /*0290*/ 	.word	0x000000ff
        /*0294*/ 	.word	0x000000b0
        /*0298*/ 	.short	0x0100
        /*029a*/ 	.byte	0x04
	.zero		1


	//   ....[25]....
        /*029c*/ 	.word	0x00000bf0
        /*02a0*/ 	.word	0x000000ff
        /*02a4*/ 	.word	0x000000d0
        /*02a8*/ 	.short	0x0100
        /*02aa*/ 	.byte	0x04
	.zero		1


	//   ....[26]....
        /*02ac*/ 	.word	0x00000c00
        /*02b0*/ 	.word	0x000000ff
        /*02b4*/ 	.word	0x000000b8
        /*02b8*/ 	.short	0x0100
        /*02ba*/ 	.byte	0x04
	.zero		1


	//   ....[27]....
        /*02bc*/ 	.word	0x00000c10
        /*02c0*/ 	.word	0x000000ff
        /*02c4*/ 	.word	0x000000d8
        /*02c8*/ 	.short	0x0100
        /*02ca*/ 	.byte	0x04
	.zero		1


	//   ....[28]....
        /*02cc*/ 	.word	0x00000d00
        /*02d0*/ 	.word	0x000000ff
        /*02d4*/ 	.word	0x000000e0
        /*02d8*/ 	.short	0x0100
        /*02da*/ 	.byte	0x04
	.zero		1


	//   ....[29]....
        /*02dc*/ 	.word	0x00000d10
        /*02e0*/ 	.word	0x000000ff
        /*02e4*/ 	.word	0x000000f0
        /*02e8*/ 	.short	0x0100
        /*02ea*/ 	.byte	0x04
	.zero		1


	//   ....[30]....
        /*02ec*/ 	.word	0x00000d20
        /*02f0*/ 	.word	0x000000ff
        /*02f4*/ 	.word	0x000000e8
        /*02f8*/ 	.short	0x0100
        /*02fa*/ 	.byte	0x04
	.zero		1


	//   ....[31]....
        /*02fc*/ 	.word	0x00000d30
        /*0300*/ 	.word	0x000000ff
        /*0304*/ 	.word	0x000000f8
        /*0308*/ 	.short	0x0100
        /*030a*/ 	.byte	0x04
	.zero		1


	//   ....[32]....
        /*030c*/ 	.word	0x00001870
        /*0310*/ 	.word	0x00000003
        /*0314*/ 	.word	0x000000f0
        /*0318*/ 	.short	0x010a
        /*031a*/ 	.byte	0xff
	.zero		1


	//   ....[33]....
        /*031c*/ 	.word	0x000018a0
        /*0320*/ 	.word	0x00000003
        /*0324*/ 	.word	0x000000e0
        /*0328*/ 	.short	0x0101
        /*032a*/ 	.byte	0xff
	.zero		1


	//   ....[34]....
        /*032c*/ 	.word	0x00001970
        /*0330*/ 	.word	0x000000ff
        /*0334*/ 	.word	0x00000018
        /*0338*/ 	.short	0x010a
        /*033a*/ 	.byte	0x04
	.zero		1


	//   ....[35]....
        /*033c*/ 	.word	0x000019f0
        /*0340*/ 	.word	0x000000ff
        /*0344*/ 	.word	0x00000018
        /*0348*/ 	.short	0x010a
        /*034a*/ 	.byte	0x21
	.zero		1


	//   ....[36]....
        /*034c*/ 	.word	0x00001b90
        /*0350*/ 	.word	0x000000ff
        /*0354*/ 	.word	0x00000018
        /*0358*/ 	.short	0x010a
        /*035a*/ 	.byte	0x08
	.zero		1


	//   ....[37]....
        /*035c*/ 	.word	0x00001ca0
        /*0360*/ 	.word	0x000000ff
        /*0364*/ 	.word	0x00000078
        /*0368*/ 	.short	0x0101
        /*036a*/ 	.byte	0x06
	.zero		1


	//   ....[38]....
        /*036c*/ 	.word	0x00001cc0
        /*0370*/ 	.word	0x000000ff
        /*0374*/ 	.word	0x00000018
        /*0378*/ 	.short	0x010a
        /*037a*/ 	.byte	0x04
	.zero		1


	//   ....[39]....
        /*037c*/ 	.word	0x00001d40
        /*0380*/ 	.word	0x000000ff
        /*0384*/ 	.word	0x00000018
        /*0388*/ 	.short	0x010a
        /*038a*/ 	.byte	0x11
	.zero		1


	//   ....[40]....
        /*038c*/ 	.word	0x00001ee0
        /*0390*/ 	.word	0x000000ff
        /*0394*/ 	.word	0x00000018
        /*0398*/ 	.short	0x010a
        /*039a*/ 	.byte	0x07
	.zero		1


	//   ....[41]....
        /*039c*/ 	.word	0x00002020
        /*03a0*/ 	.word	0x00000003
        /*03a4*/ 	.word	0x00000080
        /*03a8*/ 	.short	0x010a
        /*03aa*/ 	.byte	0xff
	.zero		1


	//   ....[42]....
        /*03ac*/ 	.word	0x00002170
        /*03b0*/ 	.word	0x00000000
        /*03b4*/ 	.word	0x00000000
        /*03b8*/ 	.short	0x0101
        /*03ba*/ 	.byte	0xff
	.zero		1


	//   ....[43]....
        /*03bc*/ 	.word	0x00002720
        /*03c0*/ 	.word	0x000000ff
        /*03c4*/ 	.word	0x00000000
        /*03c8*/ 	.short	0x010a
        /*03ca*/ 	.byte	0x04
	.zero		1


	//   ....[44]....
        /*03cc*/ 	.word	0x000027b0
        /*03d0*/ 	.word	0x000000ff
        /*03d4*/ 	.word	0x00000000
        /*03d8*/ 	.short	0x010a
        /*03da*/ 	.byte	0x05
	.zero		1


	//   ....[45]....
        /*03dc*/ 	.word	0x00002850
        /*03e0*/ 	.word	0x00000000
        /*03e4*/ 	.word	0x00000000
        /*03e8*/ 	.short	0x010a
        /*03ea*/ 	.byte	0xff
	.zero		1


	//   ....[46]....
        /*03ec*/ 	.word	0x00002970
        /*03f0*/ 	.word	0x00000002
        /*03f4*/ 	.word	0x000000e0
        /*03f8*/ 	.short	0x010a
        /*03fa*/ 	.byte	0xff
	.zero		1


	//   ....[47]....
        /*03fc*/ 	.word	0x000029d0
        /*0400*/ 	.word	0x00000004
        /*0404*/ 	.word	0x00000000
        /*0408*/ 	.short	0x0101
        /*040a*/ 	.byte	0xff
	.zero		1


	//   ....[48]....
        /*040c*/ 	.word	0x000029f0
        /*0410*/ 	.word	0x000000ff
        /*0414*/ 	.word	0x00000090
        /*0418*/ 	.short	0x010a
        /*041a*/ 	.byte	0x04
	.zero		1


	//   ....[49]....
        /*041c*/ 	.word	0x00002b10
        /*0420*/ 	.word	0x00000002
        /*0424*/ 	.word	0x00000080
        /*0428*/ 	.short	0x010a
        /*042a*/ 	.byte	0xff
	.zero		1


	//   ....[50]....
        /*042c*/ 	.word	0x00002c20
        /*0430*/ 	.word	0x00000002
        /*0434*/ 	.word	0x00000000
        /*0438*/ 	.short	0x0101
        /*043a*/ 	.byte	0xff
	.zero		1


	//   ....[51]....
        /*043c*/ 	.word	0x00002cb0
        /*0440*/ 	.word	0x000000ff
        /*0444*/ 	.word	0x00000090
        /*0448*/ 	.short	0x0106
        /*044a*/ 	.byte	0x04
	.zero		1


	//   ....[52]....
        /*044c*/ 	.word	0x00002cd0
        /*0450*/ 	.word	0x000000ff
        /*0454*/ 	.word	0x00000090
        /*0458*/ 	.short	0x010a
        /*045a*/ 	.byte	0x04
	.zero		1


	//   ....[53]....
        /*045c*/ 	.word	0x00002d60
        /*0460*/ 	.word	0x000000ff
        /*0464*/ 	.word	0x00000090
        /*0468*/ 	.short	0x0106
        /*046a*/ 	.byte	0x07
	.zero		1


	//   ....[54]....
        /*046c*/ 	.word	0x00002da0
        /*0470*/ 	.word	0x00000000
        /*0474*/ 	.word	0x00000090
        /*0478*/ 	.short	0x010a
        /*047a*/ 	.byte	0xff
	.zero		1


	//   ....[55]....
        /*047c*/ 	.word	0x000032b0
        /*0480*/ 	.word	0x00000000
        /*0484*/ 	.word	0x00000080
        /*0488*/ 	.short	0x010a
        /*048a*/ 	.byte	0xff
	.zero		1


	//   ....[56]....
        /*048c*/ 	.word	0x000033c0
        /*0490*/ 	.word	0x00000003
        /*0494*/ 	.word	0x00000000
        /*0498*/ 	.short	0x0101
        /*049a*/ 	.byte	0xff
	.zero		1


	//   ....[57]....
        /*049c*/ 	.word	0x000033d0
        /*04a0*/ 	.word	0x000000ff
        /*04a4*/ 	.word	0x00000000
        /*04a8*/ 	.short	0x010a
        /*04aa*/ 	.byte	0x04
	.zero		1


	//   ....[58]....
        /*04ac*/ 	.word	0x000033f0
        /*04b0*/ 	.word	0x000000ff
        /*04b4*/ 	.word	0x000000c0
        /*04b8*/ 	.short	0x010a
        /*04ba*/ 	.byte	0x16
	.zero		1


	//   ....[59]....
        /*04bc*/ 	.word	0x000034c0
        /*04c0*/ 	.word	0x000000ff
        /*04c4*/ 	.word	0x00000000
        /*04c8*/ 	.short	0x010a
        /*04ca*/ 	.byte	0x05
	.zero		1


	//   ....[60]....
        /*04cc*/ 	.word	0x00003600
        /*04d0*/ 	.word	0x000000ff
        /*04d4*/ 	.word	0x00000000
        /*04d8*/ 	.short	0x010a
        /*04da*/ 	.byte	0x04
	.zero		1


	//   ....[61]....
        /*04dc*/ 	.word	0x000037f0
        /*04e0*/ 	.word	0x000000ff
        /*04e4*/ 	.word	0x00000000
        /*04e8*/ 	.short	0x010a
        /*04ea*/ 	.byte	0x04
	.zero		1


	//   ....[62]....
        /*04ec*/ 	.word	0x00003880
        /*04f0*/ 	.word	0x000000ff
        /*04f4*/ 	.word	0x00000000
        /*04f8*/ 	.short	0x010a
        /*04fa*/ 	.byte	0x05
	.zero		1


	//   ....[63]....
        /*04fc*/ 	.word	0x00003910
        /*0500*/ 	.word	0x000000ff
        /*0504*/ 	.word	0x00000000
        /*0508*/ 	.short	0x010a
        /*050a*/ 	.byte	0x05
	.zero		1


	//   ....[64]....
        /*050c*/ 	.word	0x000039a0
        /*0510*/ 	.word	0x000000ff
        /*0514*/ 	.word	0x00000000
        /*0518*/ 	.short	0x010a
        /*051a*/ 	.byte	0x04
	.zero		1


	//   ....[65]....
        /*051c*/ 	.word	0x00003e70
        /*0520*/ 	.word	0x0000000c
        /*0524*/ 	.word	0x00000080
        /*0528*/ 	.short	0x010a
        /*052a*/ 	.byte	0xff
	.zero		1


	//   ....[66]....
        /*052c*/ 	.word	0x00003fe0
        /*0530*/ 	.word	0x00000000
        /*0534*/ 	.word	0x00000000
        /*0538*/ 	.short	0x0101
        /*053a*/ 	.byte	0xff
	.zero		1


	//   ....[67]....
        /*053c*/ 	.word	0x00004470
        /*0540*/ 	.word	0x000000ff
        /*0544*/ 	.word	0x00000078
        /*0548*/ 	.short	0x010a
        /*054a*/ 	.byte	0x15
	.zero		1


	//   ....[68]....
        /*054c*/ 	.word	0x000045f0
        /*0550*/ 	.word	0x000000ff
        /*0554*/ 	.word	0x00000050
        /*0558*/ 	.short	0x010a
        /*055a*/ 	.byte	0x15
	.zero		1


	//   ....[69]....
        /*055c*/ 	.word	0x00004770
        /*0560*/ 	.word	0x000000ff
        /*0564*/ 	.word	0x00000030
        /*0568*/ 	.short	0x010b
        /*056a*/ 	.byte	0x15
	.zero		1


	//   ....[70]....
        /*056c*/ 	.word	0x00004780
        /*0570*/ 	.word	0x000000ff
        /*0574*/ 	.word	0x00000000
        /*0578*/ 	.short	0x0101
        /*057a*/ 	.byte	0x06
	.zero		1


	//   ....[71]....
        /*057c*/ 	.word	0x00004790
        /*0580*/ 	.word	0x000000ff
        /*0584*/ 	.word	0x00000058
        /*0588*/ 	.short	0x010a
        /*058a*/ 	.byte	0x15
	.zero		1


	//   ....[72]....
        /*058c*/ 	.word	0x000048f0
        /*0590*/ 	.word	0x000000ff
        /*0594*/ 	.word	0x00000038
        /*0598*/ 	.short	0x010b
        /*059a*/ 	.byte	0x15
	.zero		1


	//   ....[73]....
        /*059c*/ 	.word	0x00004900
        /*05a0*/ 	.word	0x000000ff
        /*05a4*/ 	.word	0x00000000
        /*05a8*/ 	.short	0x0101
        /*05aa*/ 	.byte	0x06
	.zero		1


	//   ....[74]....
        /*05ac*/ 	.word	0x00004910
        /*05b0*/ 	.word	0x000000ff
        /*05b4*/ 	.word	0x00000060
        /*05b8*/ 	.short	0x010a
        /*05ba*/ 	.byte	0x15
	.zero		1


	//   ....[75]....
        /*05bc*/ 	.word	0x00004a60
        /*05c0*/ 	.word	0x000000ff
        /*05c4*/ 	.word	0x00000040
        /*05c8*/ 	.short	0x010b
        /*05ca*/ 	.byte	0x15
	.zero		1


	//   ....[76]....
        /*05cc*/ 	.word	0x00004a70
        /*05d0*/ 	.word	0x000000ff
        /*05d4*/ 	.word	0x00000000
        /*05d8*/ 	.short	0x0101
        /*05da*/ 	.byte	0x06
	.zero		1


	//   ....[77]....
        /*05dc*/ 	.word	0x00004a80
        /*05e0*/ 	.word	0x000000ff
        /*05e4*/ 	.word	0x00000068
        /*05e8*/ 	.short	0x010a
        /*05ea*/ 	.byte	0x15
	.zero		1


	//   ....[78]....
        /*05ec*/ 	.word	0x00004c70
        /*05f0*/ 	.word	0x000000ff
        /*05f4*/ 	.word	0x00000048
        /*05f8*/ 	.short	0x010b
        /*05fa*/ 	.byte	0x15
	.zero		1


	//   ....[79]....
        /*05fc*/ 	.word	0x00004c80
        /*0600*/ 	.word	0x000000ff
        /*0604*/ 	.word	0x00000000
        /*0608*/ 	.short	0x0101
        /*060a*/ 	.byte	0x25
	.zero		1


	//   ....[80]....
        /*060c*/ 	.word	0x00004cb0
        /*0610*/ 	.word	0x000000ff
        /*0614*/ 	.word	0x00000050
        /*0618*/ 	.short	0x010a
        /*061a*/ 	.byte	0x15
	.zero		1


	//   ....[81]....
        /*061c*/ 	.word	0x00004cd0
        /*0620*/ 	.word	0x000000ff
        /*0624*/ 	.word	0x00000058
        /*0628*/ 	.short	0x010a
        /*062a*/ 	.byte	0x15
	.zero		1


	//   ....[82]....
        /*062c*/ 	.word	0x00004cf0
        /*0630*/ 	.word	0x000000ff
        /*0634*/ 	.word	0x00000060
        /*0638*/ 	.short	0x010a
        /*063a*/ 	.byte	0x15
	.zero		1


	//   ....[83]....
        /*063c*/ 	.word	0x00004d30
        /*0640*/ 	.word	0x00000000
        /*0644*/ 	.word	0x00000068
        /*0648*/ 	.short	0x010a
        /*064a*/ 	.byte	0xff
	.zero		1


	//   ....[84]....
        /*064c*/ 	.word	0x00005040
        /*0650*/ 	.word	0x00000003
        /*0654*/ 	.word	0x00000080
        /*0658*/ 	.short	0x010a
        /*065a*/ 	.byte	0xff
	.zero		1


	//   ....[85]....
        /*065c*/ 	.word	0x000051c0
        /*0660*/ 	.word	0x00000000
        /*0664*/ 	.word	0x00000000
        /*0668*/ 	.short	0x0101
        /*066a*/ 	.byte	0xff
	.zero		1


	//   ....[86]....
        /*066c*/ 	.word	0x00005d30
        /*0670*/ 	.word	0x000000ff
        /*0674*/ 	.word	0x00000030
        /*0678*/ 	.short	0x010a
        /*067a*/ 	.byte	0x2c
	.zero		1


	//   ....[87]....
        /*067c*/ 	.word	0x00005d70
        /*0680*/ 	.word	0x00000063
        /*0684*/ 	.word	0x000000a0
        /*0688*/ 	.short	0x010a
        /*068a*/ 	.byte	0xff
	.zero		1


	//   ....[88]....
        /*068c*/ 	.word	0x00005e60
        /*0690*/ 	.word	0x000000ff
        /*0694*/ 	.word	0x00000030
        /*0698*/ 	.short	0x010a
        /*069a*/ 	.byte	0x2c
	.zero		1


	//   ....[89]....
        /*069c*/ 	.word	0x00005f50
        /*06a0*/ 	.word	0x00000063
        /*06a4*/ 	.word	0x000000a0
        /*06a8*/ 	.short	0x010a
        /*06aa*/ 	.byte	0xff
	.zero		1


	//   ....[90]....
        /*06ac*/ 	.word	0x00006a20
        /*06b0*/ 	.word	0x00000000
        /*06b4*/ 	.word	0x00000000
        /*06b8*/ 	.short	0x0101
        /*06ba*/ 	.byte	0xff
	.zero		1


	//   ....[91]....
        /*06bc*/ 	.word	0x00006a30
        /*06c0*/ 	.word	0x00000003
        /*06c4*/ 	.word	0x00000030
        /*06c8*/ 	.short	0x010a
        /*06ca*/ 	.byte	0xff
	.zero		1


	//   ....[92]....
        /*06cc*/ 	.word	0x00006b10
        /*06d0*/ 	.word	0x00000003
        /*06d4*/ 	.word	0x00000030
        /*06d8*/ 	.short	0x010a
        /*06da*/ 	.byte	0xff
	.zero		1


	//   ....[93]....
        /*06dc*/ 	.word	0x00007680
        /*06e0*/ 	.word	0x0000003d
        /*06e4*/ 	.word	0x00000000
        /*06e8*/ 	.short	0x0101
        /*06ea*/ 	.byte	0xff
	.zero		1


	//   ....[94]....
        /*06ec*/ 	.word	0x000076a0
        /*06f0*/ 	.word	0x0000003e
        /*06f4*/ 	.word	0x00000030
        /*06f8*/ 	.short	0x010a
        /*06fa*/ 	.byte	0xff
	.zero		1


	//   ....[95]....
        /*06fc*/ 	.word	0x00007770
        /*0700*/ 	.word	0x0000003e
        /*0704*/ 	.word	0x00000030
        /*0708*/ 	.short	0x010a
        /*070a*/ 	.byte	0xff
	.zero		1


	//   ....[96]....
        /*070c*/ 	.word	0x000082e0
        /*0710*/ 	.word	0x0000003d
        /*0714*/ 	.word	0x00000000
        /*0718*/ 	.short	0x0101
        /*071a*/ 	.byte	0xff
	.zero		1


	//   ....[97]....
        /*071c*/ 	.word	0x00008300
        /*0720*/ 	.word	0x0000003e
        /*0724*/ 	.word	0x00000030
        /*0728*/ 	.short	0x010a
        /*072a*/ 	.byte	0xff
	.zero		1


	//   ....[98]....
        /*072c*/ 	.word	0x000083d0
        /*0730*/ 	.word	0x0000003e
        /*0734*/ 	.word	0x00000030
        /*0738*/ 	.short	0x010a
        /*073a*/ 	.byte	0xff
	.zero		1


	//   ....[99]....
        /*073c*/ 	.word	0x00008710
        /*0740*/ 	.word	0x000000ff
        /*0744*/ 	.word	0x00000000
        /*0748*/ 	.short	0x0101
        /*074a*/ 	.byte	0x04
	.zero		1


	//   ....[100]....
        /*074c*/ 	.word	0x00008fa0
        /*0750*/ 	.word	0x00000002
        /*0754*/ 	.word	0x00000000
        /*0758*/ 	.short	0x0101
        /*075a*/ 	.byte	0xff
	.zero		1


	//   ....[101]....
        /*075c*/ 	.word	0x00009230
        /*0760*/ 	.word	0x000000ff
        /*0764*/ 	.word	0x00000000
        /*0768*/ 	.short	0x0101
        /*076a*/ 	.byte	0x04
	.zero		1


	//   ....[102]....
        /*076c*/ 	.word	0x00009250
        /*0770*/ 	.word	0x00000003
        /*0774*/ 	.word	0x000000f0
        /*0778*/ 	.short	0x010a
        /*077a*/ 	.byte	0xff
	.zero		1


	//   ....[103]....
        /*077c*/ 	.word	0x000092b0
        /*0780*/ 	.word	0x00000000
        /*0784*/ 	.word	0x00000018
        /*0788*/ 	.short	0x010a
        /*078a*/ 	.byte	0xff
	.zero		1


	//   ....[104]....
        /*078c*/ 	.word	0x00009310
        /*0790*/ 	.word	0x00000000
        /*0794*/ 	.word	0x00000018
        /*0798*/ 	.short	0x010a
        /*079a*/ 	.byte	0xff
	.zero		1


	//   ....[105]....
        /*079c*/ 	.word	0x00009360
        /*07a0*/ 	.word	0x00000003
        /*07a4*/ 	.word	0x00000080
        /*07a8*/ 	.short	0x010a
        /*07aa*/ 	.byte	0xff
	.zero		1


	//   ....[106]....
        /*07ac*/ 	.word	0x000093c0
        /*07b0*/ 	.word	0x00000000
        /*07b4*/ 	.word	0x00000000
        /*07b8*/ 	.short	0x010a
        /*07ba*/ 	.byte	0xff
	.zero		1


	//   ....[107]....
        /*07bc*/ 	.word	0x00009420
        /*07c0*/ 	.word	0x00000000
        /*07c4*/ 	.word	0x00000000
        /*07c8*/ 	.short	0x010a
        /*07ca*/ 	.byte	0xff
	.zero		1


	//   ....[108]....
        /*07cc*/ 	.word	0x00009470
        /*07d0*/ 	.word	0x00000002
        /*07d4*/ 	.word	0x000000e0
        /*07d8*/ 	.short	0x010a
        /*07da*/ 	.byte	0xff
	.zero		1


	//   ....[109]....
        /*07dc*/ 	.word	0x000094d0
        /*07e0*/ 	.word	0x00000002
        /*07e4*/ 	.word	0x00000090
        /*07e8*/ 	.short	0x010a
        /*07ea*/ 	.byte	0xff
	.zero		1


	//   ....[110]....
        /*07ec*/ 	.word	0x00009520
        /*07f0*/ 	.word	0x00000002
        /*07f4*/ 	.word	0x00000080
        /*07f8*/ 	.short	0x010a
        /*07fa*/ 	.byte	0xff
	.zero		1


	//   ....[111]....
        /*07fc*/ 	.word	0x00009580
        /*0800*/ 	.word	0x00000000
        /*0804*/ 	.word	0x00000090
        /*0808*/ 	.short	0x010a
        /*080a*/ 	.byte	0xff
	.zero		1


	//   ....[112]....
        /*080c*/ 	.word	0x000095d0
        /*0810*/ 	.word	0x00000000
        /*0814*/ 	.word	0x00000080
        /*0818*/ 	.short	0x010a
        /*081a*/ 	.byte	0xff
	.zero		1


	//   ....[113]....
        /*081c*/ 	.word	0x00009630
        /*0820*/ 	.word	0x00000003
        /*0824*/ 	.word	0x000000c0
        /*0828*/ 	.short	0x010a
        /*082a*/ 	.byte	0xff
	.zero		1


	//   ....[114]....
        /*082c*/ 	.word	0x00009690
        /*0830*/ 	.word	0x00000000
        /*0834*/ 	.word	0x00000000
        /*0838*/ 	.short	0x010a
        /*083a*/ 	.byte	0xff
	.zero		1


	//   ....[115]....
        /*083c*/ 	.word	0x000096f0
        /*0840*/ 	.word	0x00000000
        /*0844*/ 	.word	0x00000000
        /*0848*/ 	.short	0x010a
        /*084a*/ 	.byte	0xff
	.zero		1


	//   ....[116]....
        /*084c*/ 	.word	0x00009750
        /*0850*/ 	.word	0x00000000
        /*0854*/ 	.word	0x00000000
        /*0858*/ 	.short	0x010a
        /*085a*/ 	.byte	0xff
	.zero		1


	//   ....[117]....
        /*085c*/ 	.word	0x000097b0
        /*0860*/ 	.word	0x00000000
        /*0864*/ 	.word	0x00000000
        /*0868*/ 	.short	0x010a
        /*086a*/ 	.byte	0xff
	.zero		1


	//   ....[118]....
        /*086c*/ 	.word	0x00009810
        /*0870*/ 	.word	0x00000000
        /*0874*/ 	.word	0x00000000
        /*0878*/ 	.short	0x010a
        /*087a*/ 	.byte	0xff
	.zero		1


	//   ....[119]....
        /*087c*/ 	.word	0x00009860
        /*0880*/ 	.word	0x0000000c
        /*0884*/ 	.word	0x00000080
        /*0888*/ 	.short	0x010a
        /*088a*/ 	.byte	0xff
	.zero		1


	//   ....[120]....
        /*088c*/ 	.word	0x000098c0
        /*0890*/ 	.word	0x00000000
        /*0894*/ 	.word	0x00000078
        /*0898*/ 	.short	0x010a
        /*089a*/ 	.byte	0xff
	.zero		1


	//   ....[121]....
        /*089c*/ 	.word	0x00009920
        /*08a0*/ 	.word	0x00000000
        /*08a4*/ 	.word	0x00000050
        /*08a8*/ 	.short	0x010a
        /*08aa*/ 	.byte	0xff
	.zero		1


	//   ....[122]....
        /*08ac*/ 	.word	0x00009980
        /*08b0*/ 	.word	0x00000000
        /*08b4*/ 	.word	0x00000058
        /*08b8*/ 	.short	0x010a
        /*08ba*/ 	.byte	0xff
	.zero		1


	//   ....[123]....
        /*08bc*/ 	.word	0x000099e0
        /*08c0*/ 	.word	0x00000000
        /*08c4*/ 	.word	0x00000060
        /*08c8*/ 	.short	0x010a
        /*08ca*/ 	.byte	0xff
	.zero		1


	//   ....[124]....
        /*08cc*/ 	.word	0x00009a40
        /*08d0*/ 	.word	0x00000000
        /*08d4*/ 	.word	0x00000068
        /*08d8*/ 	.short	0x010a
        /*08da*/ 	.byte	0xff
	.zero		1


	//   ....[125]....
        /*08dc*/ 	.word	0x00009aa0
        /*08e0*/ 	.word	0x00000000
        /*08e4*/ 	.word	0x00000050
        /*08e8*/ 	.short	0x010a
        /*08ea*/ 	.byte	0xff
	.zero		1


	//   ....[126]....
        /*08ec*/ 	.word	0x00009b00
        /*08f0*/ 	.word	0x00000000
        /*08f4*/ 	.word	0x00000058
        /*08f8*/ 	.short	0x010a
        /*08fa*/ 	.byte	0xff
	.zero		1


	//   ....[127]....
        /*08fc*/ 	.word	0x00009b60
        /*0900*/ 	.word	0x00000000
        /*0904*/ 	.word	0x00000060
        /*0908*/ 	.short	0x010a
        /*090a*/ 	.byte	0xff
	.zero		1


	//   ....[128]....
        /*090c*/ 	.word	0x00009bb0
        /*0910*/ 	.word	0x00000003
        /*0914*/ 	.word	0x00000080
        /*0918*/ 	.short	0x010a
        /*091a*/ 	.byte	0xff
	.zero		1


	//   ....[129]....
        /*091c*/ 	.word	0x00009c10
        /*0920*/ 	.word	0x00000002
        /*0924*/ 	.word	0x00000030
        /*0928*/ 	.short	0x010a
        /*092a*/ 	.byte	0xff
	.zero		1


	//   ....[130]....
        /*092c*/ 	.word	0x00009c60
        /*0930*/ 	.word	0x00000063
        /*0934*/ 	.word	0x000000a0
        /*0938*/ 	.short	0x010a
        /*093a*/ 	.byte	0xff
	.zero		1


	//   ....[131]....
        /*093c*/ 	.word	0x00009cb0
        /*0940*/ 	.word	0x00000003
        /*0944*/ 	.word	0x00000030
        /*0948*/ 	.short	0x010a
        /*094a*/ 	.byte	0xff
	.zero		1


	//   ....[132]....
        /*094c*/ 	.word	0x00009d00
        /*0950*/ 	.word	0x0000003e
        /*0954*/ 	.word	0x00000030
        /*0958*/ 	.short	0x010a
        /*095a*/ 	.byte	0xff
	.zero		1


	//   ....[133]....
        /*095c*/ 	.word	0x00009d50
        /*0960*/ 	.word	0x0000003e
        /*0964*/ 	.word	0x00000030
        /*0968*/ 	.short	0x010a
        /*096a*/ 	.byte	0xff
	.zero		1


	//----- nvinfo : EIATTR_NUM_MBARRIERS
	.align		4
.L_47:
        /*096c*/ 	.byte	0x03, 0x38
        /*096e*/ 	.short	0x0020


	//----- nvinfo : EIATTR_EXIT_INSTR_OFFSETS
	.align		4
        /*0970*/ 	.byte	0x04, 0x1c
        /*0972*/ 	.short	(.L_49 - .L_48)


	//   ....[0]....
.L_48:
        /*0974*/ 	.word	0x00002880


	//   ....[1]....
        /*0978*/ 	.word	0x00002d70


	//   ....[2]....
        /*097c*/ 	.word	0x00002dd0


	//   ....[3]....
        /*0980*/ 	.word	0x00003c00


	//   ....[4]....
        /*0984*/ 	.word	0x00004d60


	//   ....[5]....
        /*0988*/ 	.word	0x00004da0


	//   ....[6]....
        /*098c*/ 	.word	0x00009120


	//   ....[7]....
        /*0990*/ 	.word	0x000091a0


	//   ....[8]....
        /*0994*/ 	.word	0x000091d0


	//   ....[9]....
        /*0998*/ 	.word	0x00009240


	//----- nvinfo : EIATTR_MAX_THREADS
	.align		4
.L_49:
        /*099c*/ 	.byte	0x04, 0x05
        /*099e*/ 	.short	(.L_51 - .L_50)
.L_50:
        /*09a0*/ 	.word	0x00000100
        /*09a4*/ 	.word	0x00000001
        /*09a8*/ 	.word	0x00000001


	//----- nvinfo : EIATTR_CRS_STACK_SIZE
	.align		4
.L_51:
        /*09ac*/ 	.byte	0x04, 0x1e
        /*09ae*/ 	.short	(.L_53 - .L_52)
.L_52:
        /*09b0*/ 	.word	0x00000000


	//----- nvinfo : EIATTR_CBANK_PARAM_SIZE
	.align		4
.L_53:
        /*09b4*/ 	.byte	0x03, 0x19
        /*09b6*/ 	.short	0x0800


	//----- nvinfo : EIATTR_PARAM_CBANK
	.align		4
        /*09b8*/ 	.byte	0x04, 0x0a
        /*09ba*/ 	.short	(.L_55 - .L_54)
	.align		4
.L_54:
        /*09bc*/ 	.word	index@(.nv.constant0._ZN7cutlass13device_kernelINS_4gemm6kernel13GemmUniversalIN4cute5tupleIJiiiiEEENS1_10collective13CollectiveMmaINS1_35MainloopSm100TmaUmmaWarpSpecializedILi3ELi2ELi4ENS5_IJNS4_1CILi1EEENSA_ILi2EEESB_EEEEENS5_IJNSA_ILi128EEESF_NSA_ILi32EEEEEENS_6half_tENS5_IJlSB_lEEESI_SJ_NS4_8TiledMMAINS4_8MMA_AtomIJNS4_20SM100_MMA_F16BF16_SSISI_SI_fLi128ELi128ELNS4_4UMMA5MajorE0ELSO_0ELNSN_7ScaleInE0ELSP_0EEEEEENS4_6LayoutINS5_IJSB_SB_SB_EEENS5_IJNSA_ILi0EEESU_SU_EEEEENS5_IJNS4_10UnderscoreESX_SX_EEEEENS4_23SM90_TMA_LOAD_MULTICASTENS4_14ComposedLayoutINS4_7SwizzleILi2ELi4ELi3EEENS4_18smem_ptr_flag_bitsILi16EEENSS_INS5_IJNSA_ILi8EEESG_EEENS5_IJSG_SB_EEEEEEEvNS4_8identityENS4_13SM90_TMA_LOADES1A_vS1B_EENS_8epilogue10collective18CollectiveEpilogueINS1E_23Sm100TmaWarpSpecializedILi4ELi2ELi32ELb1ELb0EEEJSH_NS5_IJNSS_ISF_SB_EENSS_ISG_SB_EEEEESI_SJ_SI_SJ_NS1E_6fusion15FusionCallbacksIS1I_NS1M_17LinearCombinationISI_fSI_fLNS_15FloatRoundStyleE2EEESH_S1L_JEEENS4_5SM1004TMEM4LOAD26SM100_TMEM_LOAD_32dp32b32xES1C_S1A_NS4_39AutoVectorizingCopyWithAssumedAlignmentILi128EEENS4_14SM90_TMA_STOREES1A_S1X_S1X_EEEvvEEEEvNT_6ParamsE)
        /*09c0*/ 	.short	0x0380
        /*09c2*/ 	.short	0x0800


	//----- nvinfo : EIATTR_SW_WAR
	.align		4
.L_55:
        /*09c4*/ 	.byte	0x04, 0x36
        /*09c6*/ 	.short	(.L_57 - .L_56)
.L_56:
        /*09c8*/ 	.word	0x00000008
.L_57:


//--------------------- .nv.callgraph             --------------------------
	.section	.nv.callgraph,"",@"SHT_CUDA_CALLGRAPH"
	.align	4
	.sectionentsize	8
	.align		4
        /*0000*/ 	.word	0x00000000
	.align		4
        /*0004*/ 	.word	0xffffffff
	.align		4
        /*0008*/ 	.word	index@(_ZN7cutlass13device_kernelINS_4gemm6kernel13GemmUniversalIN4cute5tupleIJiiiiEEENS1_10collective13CollectiveMmaINS1_35MainloopSm100TmaUmmaWarpSpecializedILi3ELi2ELi4ENS5_IJNS4_1CILi1EEENSA_ILi2EEESB_EEEEENS5_IJNSA_ILi128EEESF_NSA_ILi32EEEEEENS_6half_tENS5_IJlSB_lEEESI_SJ_NS4_8TiledMMAINS4_8MMA_AtomIJNS4_20SM100_MMA_F16BF16_SSISI_SI_fLi128ELi128ELNS4_4UMMA5MajorE0ELSO_0ELNSN_7ScaleInE0ELSP_0EEEEEENS4_6LayoutINS5_IJSB_SB_SB_EEENS5_IJNSA_ILi0EEESU_SU_EEEEENS5_IJNS4_10UnderscoreESX_SX_EEEEENS4_23SM90_TMA_LOAD_MULTICASTENS4_14ComposedLayoutINS4_7SwizzleILi2ELi4ELi3EEENS4_18smem_ptr_flag_bitsILi16EEENSS_INS5_IJNSA_ILi8EEESG_EEENS5_IJSG_SB_EEEEEEEvNS4_8identityENS4_13SM90_TMA_LOADES1A_vS1B_EENS_8epilogue10collective18CollectiveEpilogueINS1E_23Sm100TmaWarpSpecializedILi4ELi2ELi32ELb1ELb0EEEJSH_NS5_IJNSS_ISF_SB_EENSS_ISG_SB_EEEEESI_SJ_SI_SJ_NS1E_6fusion15FusionCallbacksIS1I_NS1M_17LinearCombinationISI_fSI_fLNS_15FloatRoundStyleE2EEESH_S1L_JEEENS4_5SM1004TMEM4LOAD26SM100_TMEM_LOAD_32dp32b32xES1C_S1A_NS4_39AutoVectorizingCopyWithAssumedAlignmentILi128EEENS4_14SM90_TMA_STOREES1A_S1X_S1X_EEEvvEEEEvNT_6ParamsE)
	.align		4
        /*000c*/ 	.word	index@(__assertfail)
	.align		4
        /*0010*/ 	.word	0x00000000
	.align		4
        /*0014*/ 	.word	0xfffffffe
	.align		4
        /*0018*/ 	.word	0x00000000
	.align		4
        /*001c*/ 	.word	0xfffffffd
	.align		4
        /*0020*/ 	.word	0x00000000
	.align		4
        /*0024*/ 	.word	0xfffffffc


//--------------------- .nv.constant4             --------------------------
	.section	.nv.constant4,"a",@progbits
	.align	8
	.align		8
.nv.constant4:
        /*0000*/ 	.dword	__assertfail
	.align		8
        /*0008*/ 	.dword	__unnamed_1
	.align		8
        /*0010*/ 	.dword	__unnamed_2
	.align		8
        /*0018*/ 	.dword	_ZN39_INTERNAL_fc09924c_4_k_cu_ee8dc76c_61914cuda3std3__45__cpo5beginE
	.align		8
        /*0020*/ 	.dword	_ZN39_INTERNAL_fc09924c_4_k_cu_ee8dc76c_61914cuda3std3__45__cpo3endE
	.align		8
        /*0028*/ 	.dword	_ZN39_INTERNAL_fc09924c_4_k_cu_ee8dc76c_61914cuda3std3__45__cpo6cbeginE
	.align		8
        /*0030*/ 	.dword	_ZN39_INTERNAL_fc09924c_4_k_cu_ee8dc76c_61914cuda3std3__45__cpo4cendE
	.align		8
        /*0038*/ 	.dword	_ZN39_INTERNAL_fc09924c_4_k_cu_ee8dc76c_61914cuda3std3__441_GLOBAL__N__fc09924c_4_k_cu_ee8dc76c_61916ignoreE
	.align		8
        /*0040*/ 	.dword	_ZN39_INTERNAL_fc09924c_4_k_cu_ee8dc76c_61914cuda3std3__419piecewise_constructE
	.align		8
        /*0048*/ 	.dword	_ZN39_INTERNAL_fc09924c_4_k_cu_ee8dc76c_61914cuda3std3__48in_placeE
	.align		8
        /*0050*/ 	.dword	_ZN39_INTERNAL_fc09924c_4_k_cu_ee8dc76c_61914cuda3std6ranges3__45__cpo4swapE
	.align		8
        /*0058*/ 	.dword	_ZN39_INTERNAL_fc09924c_4_k_cu_ee8dc76c_61914cuda3std6ranges3__45__cpo9iter_moveE
	.align		8
        /*0060*/ 	.dword	_ZN39_INTERNAL_fc09924c_4_k_cu_ee8dc76c_61914cute7productE
	.align		8
        /*0068*/ 	.dword	_ZN39_INTERNAL_fc09924c_4_k_cu_ee8dc76c_61914cute1_E
	.align		8
        /*0070*/ 	.dword	$str$25
	.align		8
        /*0078*/ 	.dword	$str$26
	.align		8
        /*0080*/ 	.dword	$str$27
	.align		8
        /*0088*/ 	.dword	$str$28


//--------------------- .text._ZN7cutlass13device_kernelINS_4gemm6kernel13GemmUniversalIN4cute5tupleIJiiiiEEENS1_10collective13CollectiveMmaINS1_35MainloopSm100TmaUmmaWarpSpecializedILi3ELi2ELi4ENS5_IJNS4_1CILi1EEENSA_ILi2EEESB_EEEEENS5_IJNSA_ILi128EEESF_NSA_ILi32EEEEEENS_6half_tENS5_IJlSB_lEEESI_SJ_NS4_8TiledMMAINS4_8MMA_AtomIJNS4_20SM100_MMA_F16BF16_SSISI_SI_fLi128ELi128ELNS4_4UMMA5MajorE0ELSO_0ELNSN_7ScaleInE0ELSP_0EEEEEENS4_6LayoutINS5_IJSB_SB_SB_EEENS5_IJNSA_ILi0EEESU_SU_EEEEENS5_IJNS4_10UnderscoreESX_SX_EEEEENS4_23SM90_TMA_LOAD_MULTICASTENS4_14ComposedLayoutINS4_7SwizzleILi2ELi4ELi3EEENS4_18smem_ptr_flag_bitsILi16EEENSS_INS5_IJNSA_ILi8EEESG_EEENS5_IJSG_SB_EEEEEEEvNS4_8identityENS4_13SM90_TMA_LOADES1A_vS1B_EENS_8epilogue10collective18CollectiveEpilogueINS1E_23Sm100TmaWarpSpecializedILi4ELi2ELi32ELb1ELb0EEEJSH_NS5_IJNSS_ISF_SB_EENSS_ISG_SB_EEEEESI_SJ_SI_SJ_NS1E_6fusion15FusionCallbacksIS1I_NS1M_17LinearCombinationISI_fSI_fLNS_15FloatRoundStyleE2EEESH_S1L_JEEENS4_5SM1004TMEM4LOAD26SM100_TMEM_LOAD_32dp32b32xES1C_S1A_NS4_39AutoVectorizingCopyWithAssumedAlignmentILi128EEENS4_14SM90_TMA_STOREES1A_S1X_S1X_EEEvvEEEEvNT_6ParamsE --------------------------
	.section	.text._ZN7cutlass13device_kernelINS_4gemm6kernel13GemmUniversalIN4cute5tupleIJiiiiEEENS1_10collective13CollectiveMmaINS1_35MainloopSm100TmaUmmaWarpSpecializedILi3ELi2ELi4ENS5_IJNS4_1CILi1EEENSA_ILi2EEESB_EEEEENS5_IJNSA_ILi128EEESF_NSA_ILi32EEEEEENS_6half_tENS5_IJlSB_lEEESI_SJ_NS4_8TiledMMAINS4_8MMA_AtomIJNS4_20SM100_MMA_F16BF16_SSISI_SI_fLi128ELi128ELNS4_4UMMA5MajorE0ELSO_0ELNSN_7ScaleInE0ELSP_0EEEEEENS4_6LayoutINS5_IJSB_SB_SB_EEENS5_IJNSA_ILi0EEESU_SU_EEEEENS5_IJNS4_10UnderscoreESX_SX_EEEEENS4_23SM90_TMA_LOAD_MULTICASTENS4_14ComposedLayoutINS4_7SwizzleILi2ELi4ELi3EEENS4_18smem_ptr_flag_bitsILi16EEENSS_INS5_IJNSA_ILi8EEESG_EEENS5_IJSG_SB_EEEEEEEvNS4_8identityENS4_13SM90_TMA_LOADES1A_vS1B_EENS_8epilogue10collective18CollectiveEpilogueINS1E_23Sm100TmaWarpSpecializedILi4ELi2ELi32ELb1ELb0EEEJSH_NS5_IJNSS_ISF_SB_EENSS_ISG_SB_EEEEESI_SJ_SI_SJ_NS1E_6fusion15FusionCallbacksIS1I_NS1M_17LinearCombinationISI_fSI_fLNS_15FloatRoundStyleE2EEESH_S1L_JEEENS4_5SM1004TMEM4LOAD26SM100_TMEM_LOAD_32dp32b32xES1C_S1A_NS4_39AutoVectorizingCopyWithAssumedAlignmentILi128EEENS4_14SM90_TMA_STOREES1A_S1X_S1X_EEEvvEEEEvNT_6ParamsE,"ax",@progbits
	.align	128
.text._ZN7cutlass13device_kernelINS_4gemm6kernel13GemmUniversalIN4cute5tupleIJiiiiEEENS1_10collective13CollectiveMmaINS1_35MainloopSm100TmaUmmaWarpSpecializedILi3ELi2ELi4ENS5_IJNS4_1CILi1EEENSA_ILi2EEESB_EEEEENS5_IJNSA_ILi128EEESF_NSA_ILi32EEEEEENS_6half_tENS5_IJlSB_lEEESI_SJ_NS4_8TiledMMAINS4_8MMA_AtomIJNS4_20SM100_MMA_F16BF16_SSISI_SI_fLi128ELi128ELNS4_4UMMA5MajorE0ELSO_0ELNSN_7ScaleInE0ELSP_0EEEEEENS4_6LayoutINS5_IJSB_SB_SB_EEENS5_IJNSA_ILi0EEESU_SU_EEEEENS5_IJNS4_10UnderscoreESX_SX_EEEEENS4_23SM90_TMA_LOAD_MULTICASTENS4_14ComposedLayoutINS4_7SwizzleILi2ELi4ELi3EEENS4_18smem_ptr_flag_bitsILi16EEENSS_INS5_IJNSA_ILi8EEESG_EEENS5_IJSG_SB_EEEEEEEvNS4_8identityENS4_13SM90_TMA_LOADES1A_vS1B_EENS_8epilogue10collective18CollectiveEpilogueINS1E_23Sm100TmaWarpSpecializedILi4ELi2ELi32ELb1ELb0EEEJSH_NS5_IJNSS_ISF_SB_EENSS_ISG_SB_EEEEESI_SJ_SI_SJ_NS1E_6fusion15FusionCallbacksIS1I_NS1M_17LinearCombinationISI_fSI_fLNS_15FloatRoundStyleE2EEESH_S1L_JEEENS4_5SM1004TMEM4LOAD26SM100_TMEM_LOAD_32dp32b32xES1C_S1A_NS4_39AutoVectorizingCopyWithAssumedAlignmentILi128EEENS4_14SM90_TMA_STOREES1A_S1X_S1X_EEEvvEEEEvNT_6ParamsE:
        .type           _ZN7cutlass13device_kernelINS_4gemm6kernel13GemmUniversalIN4cute5tupleIJiiiiEEENS1_10collective13CollectiveMmaINS1_35MainloopSm100TmaUmmaWarpSpecializedILi3ELi2ELi4ENS5_IJNS4_1CILi1EEENSA_ILi2EEESB_EEEEENS5_IJNSA_ILi128EEESF_NSA_ILi32EEEEEENS_6half_tENS5_IJlSB_lEEESI_SJ_NS4_8TiledMMAINS4_8MMA_AtomIJNS4_20SM100_MMA_F16BF16_SSISI_SI_fLi128ELi128ELNS4_4UMMA5MajorE0ELSO_0ELNSN_7ScaleInE0ELSP_0EEEEEENS4_6LayoutINS5_IJSB_SB_SB_EEENS5_IJNSA_ILi0EEESU_SU_EEEEENS5_IJNS4_10UnderscoreESX_SX_EEEEENS4_23SM90_TMA_LOAD_MULTICASTENS4_14ComposedLayoutINS4_7SwizzleILi2ELi4ELi3EEENS4_18smem_ptr_flag_bitsILi16EEENSS_INS5_IJNSA_ILi8EEESG_EEENS5_IJSG_SB_EEEEEEEvNS4_8identityENS4_13SM90_TMA_LOADES1A_vS1B_EENS_8epilogue10collective18CollectiveEpilogueINS1E_23Sm100TmaWarpSpecializedILi4ELi2ELi32ELb1ELb0EEEJSH_NS5_IJNSS_ISF_SB_EENSS_ISG_SB_EEEEESI_SJ_SI_SJ_NS1E_6fusion15FusionCallbacksIS1I_NS1M_17LinearCombinationISI_fSI_fLNS_15FloatRoundStyleE2EEESH_S1L_JEEENS4_5SM1004TMEM4LOAD26SM100_TMEM_LOAD_32dp32b32xES1C_S1A_NS4_39AutoVectorizingCopyWithAssumedAlignmentILi128EEENS4_14SM90_TMA_STOREES1A_S1X_S1X_EEEvvEEEEvNT_6ParamsE,@function
        .size           _ZN7cutlass13device_kernelINS_4gemm6kernel13GemmUniversalIN4cute5tupleIJiiiiEEENS1_10collective13CollectiveMmaINS1_35MainloopSm100TmaUmmaWarpSpecializedILi3ELi2ELi4ENS5_IJNS4_1CILi1EEENSA_ILi2EEESB_EEEEENS5_IJNSA_ILi128EEESF_NSA_ILi32EEEEEENS_6half_tENS5_IJlSB_lEEESI_SJ_NS4_8TiledMMAINS4_8MMA_AtomIJNS4_20SM100_MMA_F16BF16_SSISI_SI_fLi128ELi128ELNS4_4UMMA5MajorE0ELSO_0ELNSN_7ScaleInE0ELSP_0EEEEEENS4_6LayoutINS5_IJSB_SB_SB_EEENS5_IJNSA_ILi0EEESU_SU_EEEEENS5_IJNS4_10UnderscoreESX_SX_EEEEENS4_23SM90_TMA_LOAD_MULTICASTENS4_14ComposedLayoutINS4_7SwizzleILi2ELi4ELi3EEENS4_18smem_ptr_flag_bitsILi16EEENSS_INS5_IJNSA_ILi8EEESG_EEENS5_IJSG_SB_EEEEEEEvNS4_8identityENS4_13SM90_TMA_LOADES1A_vS1B_EENS_8epilogue10collective18CollectiveEpilogueINS1E_23Sm100TmaWarpSpecializedILi4ELi2ELi32ELb1ELb0EEEJSH_NS5_IJNSS_ISF_SB_EENSS_ISG_SB_EEEEESI_SJ_SI_SJ_NS1E_6fusion15FusionCallbacksIS1I_NS1M_17LinearCombinationISI_fSI_fLNS_15FloatRoundStyleE2EEESH_S1L_JEEENS4_5SM1004TMEM4LOAD26SM100_TMEM_LOAD_32dp32b32xES1C_S1A_NS4_39AutoVectorizingCopyWithAssumedAlignmentILi128EEENS4_14SM90_TMA_STOREES1A_S1X_S1X_EEEvvEEEEvNT_6ParamsE,(.L_x_180 - _ZN7cutlass13device_kernelINS_4gemm6kernel13GemmUniversalIN4cute5tupleIJiiiiEEENS1_10collective13CollectiveMmaINS1_35MainloopSm100TmaUmmaWarpSpecializedILi3ELi2ELi4ENS5_IJNS4_1CILi1EEENSA_ILi2EEESB_EEEEENS5_IJNSA_ILi128EEESF_NSA_ILi32EEEEEENS_6half_tENS5_IJlSB_lEEESI_SJ_NS4_8TiledMMAINS4_8MMA_AtomIJNS4_20SM100_MMA_F16BF16_SSISI_SI_fLi128ELi128ELNS4_4UMMA5MajorE0ELSO_0ELNSN_7ScaleInE0ELSP_0EEEEEENS4_6LayoutINS5_IJSB_SB_SB_EEENS5_IJNSA_ILi0EEESU_SU_EEEEENS5_IJNS4_10UnderscoreESX_SX_EEEEENS4_23SM90_TMA_LOAD_MULTICASTENS4_14ComposedLayoutINS4_7SwizzleILi2ELi4ELi3EEENS4_18smem_ptr_flag_bitsILi16EEENSS_INS5_IJNSA_ILi8EEESG_EEENS5_IJSG_SB_EEEEEEEvNS4_8identityENS4_13SM90_TMA_LOADES1A_vS1B_EENS_8epilogue10collective18CollectiveEpilogueINS1E_23Sm100TmaWarpSpecializedILi4ELi2ELi32ELb1ELb0EEEJSH_NS5_IJNSS_ISF_SB_EENSS_ISG_SB_EEEEESI_SJ_SI_SJ_NS1E_6fusion15FusionCallbacksIS1I_NS1M_17LinearCombinationISI_fSI_fLNS_15FloatRoundStyleE2EEESH_S1L_JEEENS4_5SM1004TMEM4LOAD26SM100_TMEM_LOAD_32dp32b32xES1C_S1A_NS4_39AutoVectorizingCopyWithAssumedAlignmentILi128EEENS4_14SM90_TMA_STOREES1A_S1X_S1X_EEEvvEEEEvNT_6ParamsE)
        .other          _ZN7cutlass13device_kernelINS_4gemm6kernel13GemmUniversalIN4cute5tupleIJiiiiEEENS1_10collective13CollectiveMmaINS1_35MainloopSm100TmaUmmaWarpSpecializedILi3ELi2ELi4ENS5_IJNS4_1CILi1EEENSA_ILi2EEESB_EEEEENS5_IJNSA_ILi128EEESF_NSA_ILi32EEEEEENS_6half_tENS5_IJlSB_lEEESI_SJ_NS4_8TiledMMAINS4_8MMA_AtomIJNS4_20SM100_MMA_F16BF16_SSISI_SI_fLi128ELi128ELNS4_4UMMA5MajorE0ELSO_0ELNSN_7ScaleInE0ELSP_0EEEEEENS4_6LayoutINS5_IJSB_SB_SB_EEENS5_IJNSA_ILi0EEESU_SU_EEEEENS5_IJNS4_10UnderscoreESX_SX_EEEEENS4_23SM90_TMA_LOAD_MULTICASTENS4_14ComposedLayoutINS4_7SwizzleILi2ELi4ELi3EEENS4_18smem_ptr_flag_bitsILi16EEENSS_INS5_IJNSA_ILi8EEESG_EEENS5_IJSG_SB_EEEEEEEvNS4_8identityENS4_13SM90_TMA_LOADES1A_vS1B_EENS_8epilogue10collective18CollectiveEpilogueINS1E_23Sm100TmaWarpSpecializedILi4ELi2ELi32ELb1ELb0EEEJSH_NS5_IJNSS_ISF_SB_EENSS_ISG_SB_EEEEESI_SJ_SI_SJ_NS1E_6fusion15FusionCallbacksIS1I_NS1M_17LinearCombinationISI_fSI_fLNS_15FloatRoundStyleE2EEESH_S1L_JEEENS4_5SM1004TMEM4LOAD26SM100_TMEM_LOAD_32dp32b32xES1C_S1A_NS4_39AutoVectorizingCopyWithAssumedAlignmentILi128EEENS4_14SM90_TMA_STOREES1A_S1X_S1X_EEEvvEEEEvNT_6ParamsE,@"STO_CUDA_ENTRY STV_DEFAULT"
_ZN7cutlass13device_kernelINS_4gemm6kernel13GemmUniversalIN4cute5tupleIJiiiiEEENS1_10collective13CollectiveMmaINS1_35MainloopSm100TmaUmmaWarpSpecializedILi3ELi2ELi4ENS5_IJNS4_1CILi1EEENSA_ILi2EEESB_EEEEENS5_IJNSA_ILi128EEESF_NSA_ILi32EEEEEENS_6half_tENS5_IJlSB_lEEESI_SJ_NS4_8TiledMMAINS4_8MMA_AtomIJNS4_20SM100_MMA_F16BF16_SSISI_SI_fLi128ELi128ELNS4_4UMMA5MajorE0ELSO_0ELNSN_7ScaleInE0ELSP_0EEEEEENS4_6LayoutINS5_IJSB_SB_SB_EEENS5_IJNSA_ILi0EEESU_SU_EEEEENS5_IJNS4_10UnderscoreESX_SX_EEEEENS4_23SM90_TMA_LOAD_MULTICASTENS4_14ComposedLayoutINS4_7SwizzleILi2ELi4ELi3EEENS4_18smem_ptr_flag_bitsILi16EEENSS_INS5_IJNSA_ILi8EEESG_EEENS5_IJSG_SB_EEEEEEEvNS4_8identityENS4_13SM90_TMA_LOADES1A_vS1B_EENS_8epilogue10collective18CollectiveEpilogueINS1E_23Sm100TmaWarpSpecializedILi4ELi2ELi32ELb1ELb0EEEJSH_NS5_IJNSS_ISF_SB_EENSS_ISG_SB_EEEEESI_SJ_SI_SJ_NS1E_6fusion15FusionCallbacksIS1I_NS1M_17LinearCombinationISI_fSI_fLNS_15FloatRoundStyleE2EEESH_S1L_JEEENS4_5SM1004TMEM4LOAD26SM100_TMEM_LOAD_32dp32b32xES1C_S1A_NS4_39AutoVectorizingCopyWithAssumedAlignmentILi128EEENS4_14SM90_TMA_STOREES1A_S1X_S1X_EEEvvEEEEvNT_6ParamsE:
[----:B------:R-:W1:Y:S01]  /*0000*/  LDC R1, c[0x0][0x37c] ;  /* 0x0000df00ff017b82 */ /* 0x000e620000000800 */
[----:B------:R-:W2:Y:S01]  /*0010*/  S2R R94, SR_TID.X ;  /* 0x00000000005e7919 */ /* 0x000ea20000002100 */
[----:B------:R-:W3:Y:S01]  /*0020*/  LDCU.64 UR8, c[0x0][0x890] ;  /* 0x00011200ff0877ac */ /* 0x000ee20008000a00 */
[----:B------:R-:W-:Y:S02]  /*0030*/  PRMT R80, RZ, 0x7610, R80 ;  /* 0x00007610ff507816 */ /* 0x000fe40000000050 */
[----:B------:R-:W-:Y:S01]  /*0040*/  ELECT P3, URZ, PT ;  /* 0x0000000000ff782f */ /* 0x000fe20003860000 */
[----:B---3--:R-:W-:-:S04]  /*0050*/  UISETP.NE.U32.AND UP0, UPT, UR8, URZ, UPT ;  /* 0x000000ff0800728c */ /* 0x008fc8000bf05070 */
[----:B------:R-:W-:Y:S01]  /*0060*/  UISETP.NE.AND.EX UP0, UPT, UR9, URZ, UPT, UP0 ;  /* 0x000000ff0900728c */ /* 0x000fe2000bf05300 */
[----:B--2---:R-:W-:-:S05]  /*0070*/  SHF.R.U32.HI R81, RZ, 0x5, R94 ;  /* 0x00000005ff517819 */ /* 0x004fca000001165e */
[----:B------:R-:W2:Y:S02]  /*0080*/  SHFL.IDX PT, R0, R81, RZ, 0x1f ;  /* 0x00001fff51007589 */ /* 0x000ea400000e0000 */
[----:B--2---:R-:W-:Y:S01]  /*0090*/  R2UR UR17, R0 ;  /* 0x00000000001172ca */ /* 0x004fe200000e0000 */
[----:B-1----:R-:W-:-:S14]  /*00a0*/  BRA.U UP0, `(.L_x_0) ;  /* 0x0000000100307547 */ /* 0x002fdc000b800000 */
[----:B------:R-:W1:Y:S02]  /*00b0*/  LDCU.64 UR4, c[0x0][0x888] ;  /* 0x00011100ff0477ac */ /* 0x000e640008000a00 */
[----:B-1----:R-:W-:-:S04]  /*00c0*/  UISETP.NE.U32.AND UP0, UPT, UR4, URZ, UPT ;  /* 0x000000ff0400728c */ /* 0x002fc8000bf05070 */
[----:B------:R-:W-:-:S09]  /*00d0*/  UISETP.NE.AND.EX UP0, UPT, UR5, URZ, UPT, UP0 ;  /* 0x000000ff0500728c */ /* 0x000fd2000bf05300 */
[----:B------:R-:W-:Y:S05]  /*00e0*/  BRA.U !UP0, `(.L_x_1) ;  /* 0x0000000108147547 */ /* 0x000fea000b800000 */
[----:B------:R-:W1:Y:S01]  /*00f0*/  LDC.64 R2, c[0x0][0x888] ;  /* 0x00022200ff027b82 */ /* 0x000e620000000a00 */
[----:B------:R-:W1:Y:S02]  /*0100*/  LDCU.64 UR4, c[0x0][0x358] ;  /* 0x00006b00ff0477ac */ /* 0x000e640008000a00 */
[----:B-1----:R1:W5:Y:S01]  /*0110*/  LDG.E R41, desc[UR4][R2.64] ;  /* 0x0000000402297981 */ /* 0x002362000c1e1900 */
[----:B------:R-:W-:Y:S01]  /*0120*/  HFMA2 R80, -RZ, RZ, 0, 5.9604644775390625e-08 ;  /* 0x00000001ff507431 */ /* 0x000fe200000001ff */
[----:B------:R-:W-:Y:S05]  /*0130*/  BRA `(.L_x_0) ;  /* 0x00000000000c7947 */ /* 0x000fea0003800000 */
.L_x_1:
[----:B------:R-:W1:Y:S01]  /*0140*/  LDCU UR4, c[0x0][0x880] ;  /* 0x00011000ff0477ac */ /* 0x000e620008000800 */
[----:B------:R-:W-:Y:S01]  /*0150*/  HFMA2 R80, -RZ, RZ, 0, 5.9604644775390625e-08 ;  /* 0x00000001ff507431 */ /* 0x000fe200000001ff */
[----:B-1----:R-:W-:-:S07]  /*0160*/  MOV R41, UR4 ;  /* 0x0000000400297c02 */ /* 0x002fce0008000f00 */
.L_x_0:
[----:B------:R-:W2:Y:S02]  /*0170*/  LDCU.64 UR4, c[0x0][0x8b0] ;  /* 0x00011600ff0477ac */ /* 0x000ea40008000a00 */
[----:B--2---:R-:W-:-:S04]  /*0180*/  UISETP.NE.U32.AND UP0, UPT, UR4, URZ, UPT ;  /* 0x000000ff0400728c */ /* 0x004fc8000bf05070 */
[----:B------:R-:W-:-:S09]  /*0190*/  UISETP.NE.AND.EX UP0, UPT, UR5, URZ, UPT, UP0 ;  /* 0x000000ff0500728c */ /* 0x000fd2000bf05300 */
[----:B------:R-:W-:Y:S05]  /*01a0*/  BRA.U UP0, `(.L_x_2) ;  /* 0x0000000100287547 */ /* 0x000fea000b800000 */
[----:B------:R-:W2:Y:S02]  /*01b0*/  LDCU.64 UR4, c[0x0][0x8a8] ;  /* 0x00011500ff0477ac */ /* 0x000ea40008000a00 */
[----:B--2---:R-:W-:-:S04]  /*01c0*/  UISETP.NE.U32.AND UP0, UPT, UR4, URZ, UPT ;  /* 0x000000ff0400728c */ /* 0x004fc8000bf05070 */
[----:B------:R-:W-:-:S09]  /*01d0*/  UISETP.NE.AND.EX UP0, UPT, UR5, URZ, UPT, UP0 ;  /* 0x000000ff0500728c */ /* 0x000fd2000bf05300 */
[----:B------:R-:W-:Y:S05]  /*01e0*/  BRA.U !UP0, `(.L_x_3) ;  /* 0x0000000108107547 */ /* 0x000fea000b800000 */
[----:B------:R-:W2:Y:S01]  /*01f0*/  LDC.64 R38, c[0x0][0x8a8] ;  /* 0x00022a00ff267b82 */ /* 0x000ea20000000a00 */
[----:B------:R-:W2:Y:S02]  /*0200*/  LDCU.64 UR4, c[0x0][0x358] ;  /* 0x00006b00ff0477ac */ /* 0x000ea40008000a00 */
[----:B--2---:R2:W5:Y:S01]  /*0210*/  LDG.E R38, desc[UR4][R38.64] ;  /* 0x0000000426267981 */ /* 0x004562000c1e1900 */
[----:B------:R-:W-:Y:S05]  /*0220*/  BRA `(.L_x_2) ;  /* 0x0000000000087947 */ /* 0x000fea0003800000 */
.L_x_3:
[----:B------:R-:W2:Y:S02]  /*0230*/  LDCU UR4, c[0x0][0x8a0] ;  /* 0x00011400ff0477ac */ /* 0x000ea40008000800 */
[----:B--2---:R-:W-:Y:S02]  /*0240*/  MOV R38, UR4 ;  /* 0x0000000400267c02 */ /* 0x004fe40008000f00 */
.L_x_2:
[----:B------:R-:W-:Y:S01]  /*0250*/  IMAD.U32 R0, RZ, RZ, UR17 ;  /* 0x00000011ff007e24 */ /* 0x000fe2000f8e00ff */
[----:B------:R-:W-:Y:S04]  /*0260*/  BSSY.RECONVERGENT B0, `(.L_x_4) ;  /* 0x000000c000007945 */ /* 0x000fe80003800200 */
[C---:B------:R-:W-:Y:S02]  /*0270*/  ISETP.NE.OR P1, PT, R0.reuse, 0x1, !P3 ;  /* 0x000000010000780c */ /* 0x040fe40005f25670 */
[----:B------:R-:W-:-:S11]  /*0280*/  ISETP.NE.OR P0, PT, R0, 0x3, !P3 ;  /* 0x000000030000780c */ /* 0x000fd60005f05670 */
[----:B------:R-:W-:Y:S05]  /*0290*/  @P1 BRA `(.L_x_5) ;  /* 0x0000000000201947 */ /* 0x000fea0003800000 */
[----:B------:R-:W3:Y:S02]  /*02a0*/  LDCU.64 UR4, c[0x0][0x348] ;  /* 0x00006900ff0477ac */ /* 0x000ee40008000a00 */
[----:B---3--:R-:W-:Y:S02]  /*02b0*/  UIADD3 UR6, UP1, UPT, UR4, 0x80, URZ ;  /* 0x0000008004067890 */ /* 0x008fe4000ff3e0ff */
[----:B------:R-:W-:Y:S02]  /*02c0*/  UIADD3 UR4, UP0, UPT, UR4, 0x180, URZ ;  /* 0x0000018004047890 */ /* 0x000fe4000ff1e0ff */
[----:B------:R-:W-:Y:S02]  /*02d0*/  UIADD3.X UR7, UPT, UPT, URZ, UR5, URZ, UP1, !UPT ;  /* 0x00000005ff077290 */ /* 0x000fe40008ffe4ff */
[----:B------:R-:W-:-:S07]  /*02e0*/  UIADD3.X UR5, UPT, UPT, URZ, UR5, URZ, UP0, !UPT ;  /* 0x00000005ff057290 */ /* 0x000fce00087fe4ff */
[----:B------:R3:W-:Y:S02]  /*02f0*/  UTMACCTL.PF [UR6] ;  /* 0x00000000060079b9 */ /* 0x0007e40008040000 */
[----:B------:R3:W-:Y:S02]  /*0300*/  UTMACCTL.PF [UR4] ;  /* 0x00000000040079b9 */ /* 0x0007e40008040000 */
[----:B---3--:R-:W-:Y:S01]  /*0310*/  NOP ;  /* 0x0000000000007918 */ /* 0x008fe20000000000 */
.L_x_5:
[----:B------:R-:W-:Y:S05]  /*0320*/  BSYNC.RECONVERGENT B0 ;  /* 0x0000000000007941 */ /* 0x000fea0003800200 */
.L_x_4:
[----:B------:R-:W-:Y:S04]  /*0330*/  BSSY.RECONVERGENT B0, `(.L_x_6) ;  /* 0x000000a000007945 */ /* 0x000fe80003800200 */
        /* <DEDUP_REMOVED lines=9> */
.L_x_7:
[----:B------:R-:W-:Y:S05]  /*03d0*/  BSYNC.RECONVERGENT B0 ;  /* 0x0000000000007941 */ /* 0x000fea0003800200 */
.L_x_6:
[----:B------:R-:W3:Y:S01]  /*03e0*/  LDCU.64 UR4, c[0x0][0x888] ;  /* 0x00011100ff0477ac */ /* 0x000ee20008000a00 */
[----:B------:R-:W-:Y:S02]  /*03f0*/  UISETP.EQ.U32.AND UP1, UPT, UR8, URZ, UPT ;  /* 0x000000ff0800728c */ /* 0x000fe4000bf22070 */
[----:B------:R-:W-:Y:S02]  /*0400*/  UPLOP3.LUT UP3, UPT, UPT, UPT, UPT, 0x80, 0x8 ;  /* 0x000000000008789c */ /* 0x000fe40003f6f070 */
[----:B---3--:R-:W-:-:S04]  /*0410*/  UISETP.NE.U32.AND UP0, UPT, UR4, URZ, UPT ;  /* 0x000000ff0400728c */ /* 0x008fc8000bf05070 */
[----:B------:R-:W-:-:S04]  /*0420*/  UISETP.NE.AND.EX UP0, UPT, UR5, URZ, UPT, UP0 ;  /* 0x000000ff0500728c */ /* 0x000fc8000bf05300 */
[----:B------:R-:W-:-:S04]  /*0430*/  UISETP.EQ.OR.EX UP2, UPT, UR9, URZ, !UP0, UP1 ;  /* 0x000000ff0900728c */ /* 0x000fc8000c742710 */
[----:B------:R-:W-:-:S06]  /*0440*/  UP2UR UR4, UPR, URZ, 0x4 ;  /* 0x00000004ff047883 */ /* 0x000fcc0008000000 */
[----:B------:R-:W-:Y:S01]  /*0450*/  MOV R83, UR4 ;  /* 0x0000000400537c02 */ /* 0x000fe20008000f00 */
[----:B------:R-:W-:Y:S06]  /*0460*/  BRA.U !UP2, `(.L_x_8) ;  /* 0x000000010a207547 */ /* 0x000fec000b800000 */
[----:B------:R-:W-:Y:S01]  /*0470*/  UISETP.NE.U32.AND UP1, UPT, UR8, URZ, UPT ;  /* 0x000000ff0800728c */ /* 0x000fe2000bf25070 */
[----:B-----5:R-:W-:Y:S01]  /*0480*/  FSETP.NEU.AND P0, PT, R41, RZ, PT ;  /* 0x000000ff2900720b */ /* 0x020fe20003f0d000 */
[----:B------:R-:W-:Y:S02]  /*0490*/  USEL UR4, URZ, 0xffffffff, UP0 ;  /* 0xffffffffff047887 */ /* 0x000fe40008000000 */
[----:B------:R-:W-:-:S10]  /*04a0*/  UISETP.NE.AND.EX UP1, UPT, UR9, URZ, UPT, UP1 ;  /* 0x000000ff0900728c */ /* 0x000fd4000bf25310 */
[----:B------:R-:W-:Y:S01]  /*04b0*/  VOTEU.ANY UP0, P0 ;  /* 0x0000000000ff7886 */ /* 0x000fe20000000100 */
[----:B------:R-:W-:-:S04]  /*04c0*/  @!UP1 USEL UR4, URZ, 0xffffffff, UP0 ;  /* 0xffffffffff049887 */ /* 0x000fc80008000000 */
[----:B------:R-:W-:-:S04]  /*04d0*/  ULOP3.LUT UR4, UR4, 0x1, URZ, 0xc0, !UPT ;  /* 0x0000000104047892 */ /* 0x000fc8000f8ec0ff */
[----:B------:R-:W-:-:S11]  /*04e0*/  UISETP.NE.U32.AND UP3, UPT, UR4, 0x1, UPT ;  /* 0x000000010400788c */ /* 0x000fd6000bf65070 */
.L_x_8:
[----:B-1----:R-:W1:Y:S01]  /*04f0*/  SHFL.IDX PT, R2, R81, RZ, 0x1f ;  /* 0x00001fff51027589 */ /* 0x002e6200000e0000 */
[----:B------:R-:W-:-:S04]  /*0500*/  UISETP.NE.AND UP0, UPT, UR17, 0x2, UPT ;  /* 0x000000021100788c */ /* 0x000fc8000bf05270 */
[----:B------:R-:W-:Y:S01]  /*0510*/  USEL UR43, URZ, 0x1, UP0 ;  /* 0x00000001ff2b7887 */ /* 0x000fe20008000000 */
[----:B-1----:R-:W-:-:S13]  /*0520*/  ISETP.NE.AND P0, PT, R2, RZ, PT ;  /* 0x000000ff0200720c */ /* 0x002fda0003f05270 */
[----:B------:R-:W-:Y:S05]  /*0530*/  @P0 BRA `(.L_x_9) ;  /* 0x0000000000500947 */ /* 0x000fea0003800000 */
[----:B------:R-:W1:Y:S01]  /*0540*/  S2UR UR4, SR_CgaCtaId ;  /* 0x00000000000479c3 */ /* 0x000e620000008800 */
[----:B------:R-:W-:Y:S01]  /*0550*/  UMOV UR5, 0x400 ;  /* 0x0000040000057882 */ /* 0x000fe20000000000 */
[----:B------:R-:W-:Y:S01]  /*0560*/  UMOV UR8, 0x1 ;  /* 0x0000000100087882 */ /* 0x000fe20000000000 */
[----:B------:R-:W-:Y:S01]  /*0570*/  UMOV UR6, 0x2 ;  /* 0x0000000200067882 */ /* 0x000fe20000000000 */
[----:B------:R-:W-:-:S04]  /*0580*/  UIADD3 UR8, UPT, UPT, -UR8, 0x100000, URZ ;  /* 0x0010000008087890 */ /* 0x000fc8000fffe1ff */
[----:B------:R-:W-:Y:S02]  /*0590*/  USHF.L.U32 UR9, UR8, 0xb, URZ ;  /* 0x0000000b08097899 */ /* 0x000fe400080006ff */
[----:B------:R-:W-:Y:S02]  /*05a0*/  USHF.L.U32 UR8, UR8, 0x1, URZ ;  /* 0x0000000108087899 */ /* 0x000fe400080006ff */
[----:B------:R-:W-:-:S04]  /*05b0*/  UIADD3 UR6, UPT, UPT, -UR6, 0x100000, URZ ;  /* 0x0010000006067890 */ /* 0x000fc8000fffe1ff */
[----:B------:R-:W-:Y:S02]  /*05c0*/  USHF.L.U32 UR7, UR6, 0xb, URZ ;  /* 0x0000000b06077899 */ /* 0x000fe400080006ff */
[----:B------:R-:W-:Y:S01]  /*05d0*/  USHF.L.U32 UR6, UR6, 0x1, URZ ;  /* 0x0000000106067899 */ /* 0x000fe200080006ff */
[----:B------:R-:W-:Y:S01]  /*05e0*/  ELECT P0, URZ, PT ;  /* 0x0000000000ff782f */ /* 0x000fe20003800000 */
[----:B-1----:R-:W-:Y:S01]  /*05f0*/  ULEA UR4, UR4, UR5, 0x18 ;  /* 0x0000000504047291 */ /* 0x002fe2000f8ec0ff */
[----:B------:R-:W1:Y:S11]  /*0600*/  FENCE.VIEW.ASYNC.S ;  /* 0x00000000000073c6 */ /* 0x000e760000000000 */
[----:B-1----:R1:W3:Y:S01]  /*0610*/  SYNCS.EXCH.64 URZ, [UR4], UR8 ;  /* 0x0000000804ff75b2 */ /* 0x0022e20008000100 */
[----:B------:R1:W4:Y:S01]  /*0620*/  SYNCS.EXCH.64 URZ, [UR4+0x18], UR6 ;  /* 0x0000180604ff75b2 */ /* 0x0003220008000100 */
[----:B------:R1:W1:Y:S01]  /*0630*/  SYNCS.EXCH.64 URZ, [UR4+0x8], UR8 ;  /* 0x0000080804ff75b2 */ /* 0x0002620008000100 */
[----:B------:R1:W1:Y:S01]  /*0640*/  SYNCS.EXCH.64 URZ, [UR4+0x20], UR6 ;  /* 0x0000200604ff75b2 */ /* 0x0002620008000100 */
[----:B------:R1:W1:Y:S01]  /*0650*/  SYNCS.EXCH.64 URZ, [UR4+0x10], UR8 ;  /* 0x0000100804ff75b2 */ /* 0x0002620008000100 */
[----:B------:R1:W1:Y:S01]  /*0660*/  SYNCS.EXCH.64 URZ, [UR4+0x28], UR6 ;  /* 0x0000280604ff75b2 */ /* 0x0002620008000100 */
[----:B------:R-:W-:Y:S01]  /*0670*/  NOP ;  /* 0x0000000000007918 */ /* 0x000fe20000000000 */
.L_x_9:
[----:B------:R-:W2:Y:S01]  /*0680*/  SHFL.IDX PT, R2, R81, RZ, 0x1f ;  /* 0x00001fff51027589 */ /* 0x000ea200000e0000 */
[----:B------:R-:W-:Y:S01]  /*0690*/  NOP ;  /* 0x0000000000007918 */ /* 0x000fe20000000000 */
[----:B--2---:R-:W-:-:S13]  /*06a0*/  ISETP.NE.AND P0, PT, R2, 0x1, PT ;  /* 0x000000010200780c */ /* 0x004fda0003f05270 */
[----:B------:R-:W-:Y:S05]  /*06b0*/  @P0 BRA `(.L_x_10) ;  /* 0x0000000000580947 */ /* 0x000fea0003800000 */
[----:B-1----:R-:W1:Y:S01]  /*06c0*/  S2UR UR4, SR_CgaCtaId ;  /* 0x00000000000479c3 */ /* 0x002e620000008800 */
        /* <DEDUP_REMOVED lines=12> */
[----:B-1----:R2:W1:Y:S01]  /*0790*/  SYNCS.EXCH.64 URZ, [UR4+0x30], UR8 ;  /* 0x0000300804ff75b2 */ /* 0x0024620008000100 */
[----:B------:R2:W1:Y:S01]  /*07a0*/  SYNCS.EXCH.64 URZ, [UR4+0x50], UR6 ;  /* 0x0000500604ff75b2 */ /* 0x0004620008000100 */
[----:B------:R2:W1:Y:S01]  /*07b0*/  SYNCS.EXCH.64 URZ, [UR4+0x38], UR8 ;  /* 0x0000380804ff75b2 */ /* 0x0004620008000100 */
[----:B------:R2:W1:Y:S01]  /*07c0*/  SYNCS.EXCH.64 URZ, [UR4+0x58], UR6 ;  /* 0x0000580604ff75b2 */ /* 0x0004620008000100 */
[----:B------:R2:W1:Y:S01]  /*07d0*/  SYNCS.EXCH.64 URZ, [UR4+0x40], UR8 ;  /* 0x0000400804ff75b2 */ /* 0x0004620008000100 */
[----:B------:R2:W1:Y:S01]  /*07e0*/  SYNCS.EXCH.64 URZ, [UR4+0x60], UR6 ;  /* 0x0000600604ff75b2 */ /* 0x0004620008000100 */
[----:B------:R2:W1:Y:S01]  /*07f0*/  SYNCS.EXCH.64 URZ, [UR4+0x48], UR8 ;  /* 0x0000480804ff75b2 */ /* 0x0004620008000100 */
[----:B------:R2:W1:Y:S02]  /*0800*/  SYNCS.EXCH.64 URZ, [UR4+0x68], UR6 ;  /* 0x0000680604ff75b2 */ /* 0x0004640008000100 */
[----:B--2---:R-:W-:Y:S01]  /*0810*/  NOP ;  /* 0x0000000000007918 */ /* 0x004fe20000000000 */
.L_x_10:
[----:B------:R-:W2:Y:S01]  /*0820*/  SHFL.IDX PT, R2, R81, RZ, 0x1f ;  /* 0x00001fff51027589 */ /* 0x000ea200000e0000 */
[----:B------:R-:W-:Y:S01]  /*0830*/  NOP ;  /* 0x0000000000007918 */ /* 0x000fe20000000000 */
[----:B--2---:R-:W-:-:S13]  /*0840*/  ISETP.NE.AND P0, PT, R2, 0x3, PT ;  /* 0x000000030200780c */ /* 0x004fda0003f05270 */
[----:B------:R-:W-:Y:S05]  /*0850*/  @P0 BRA `(.L_x_11) ;  /* 0x0000000000300947 */ /* 0x000fea0003800000 */
[----:B-1----:R-:W1:Y:S01]  /*0860*/  S2UR UR6, SR_CgaCtaId ;  /* 0x00000000000679c3 */ /* 0x002e620000008800 */
[----:B------:R-:W-:Y:S01]  /*0870*/  UMOV UR4, 0x400 ;  /* 0x0000040000047882 */ /* 0x000fe20000000000 */
[----:B------:R-:W-:Y:S01]  /*0880*/  UMOV UR5, 0x20 ;  /* 0x0000002000057882 */ /* 0x000fe20000000000 */
[----:B------:R-:W-:Y:S01]  /*0890*/  ELECT P0, URZ, PT ;  /* 0x0000000000ff782f */ /* 0x000fe20003800000 */
[----:B-1----:R-:W-:Y:S02]  /*08a0*/  ULEA UR6, UR6, UR4, 0x18 ;  /* 0x0000000406067291 */ /* 0x002fe4000f8ec0ff */
[----:B------:R-:W-:-:S04]  /*08b0*/  UIADD3 UR4, UPT, UPT, -UR5, 0x100000, URZ ;  /* 0x0010000005047890 */ /* 0x000fc8000fffe1ff */
[----:B------:R-:W-:Y:S02]  /*08c0*/  USHF.L.U32 UR5, UR4, 0xb, URZ ;  /* 0x0000000b04057899 */ /* 0x000fe400080006ff */
[----:B------:R-:W-:Y:S01]  /*08d0*/  USHF.L.U32 UR4, UR4, 0x1, URZ ;  /* 0x0000000104047899 */ /* 0x000fe200080006ff */
[----:B------:R-:W1:Y:S11]  /*08e0*/  FENCE.VIEW.ASYNC.S ;  /* 0x00000000000073c6 */ /* 0x000e760000000000 */
[----:B-1----:R2:W1:Y:S01]  /*08f0*/  SYNCS.EXCH.64 URZ, [UR6+0x70], UR4 ;  /* 0x0000700406ff75b2 */ /* 0x0024620008000100 */
[----:B------:R2:W1:Y:S02]  /*0900*/  SYNCS.EXCH.64 URZ, [UR6+0x78], UR4 ;  /* 0x0000780406ff75b2 */ /* 0x0004640008000100 */
[----:B--2---:R-:W-:Y:S01]  /*0910*/  NOP ;  /* 0x0000000000007918 */ /* 0x004fe20000000000 */
.L_x_11:
[----:B------:R-:W2:Y:S01]  /*0920*/  SHFL.IDX PT, R2, R81, RZ, 0x1f ;  /* 0x00001fff51027589 */ /* 0x000ea200000e0000 */
[----:B------:R-:W-:Y:S01]  /*0930*/  NOP ;  /* 0x0000000000007918 */ /* 0x000fe20000000000 */
[----:B--2---:R-:W-:-:S13]  /*0940*/  ISETP.NE.AND P0, PT, R2, 0x4, PT ;  /* 0x000000040200780c */ /* 0x004fda0003f05270 */
[----:B------:R-:W-:Y:S05]  /*0950*/  @P0 BRA `(.L_x_12) ;  /* 0x00000000004c0947 */ /* 0x000fea0003800000 */
[----:B-1----:R-:W1:Y:S01]  /*0960*/  S2UR UR6, SR_CgaCtaId ;  /* 0x00000000000679c3 */ /* 0x002e620000008800 */
[----:B------:R-:W-:Y:S01]  /*0970*/  UMOV UR4, 0x1e0 ;  /* 0x000001e000047882 */ /* 0x000fe20000000000 */
[----:B------:R-:W-:Y:S01]  /*0980*/  UMOV UR5, 0x400 ;  /* 0x0000040000057882 */ /* 0x000fe20000000000 */
[----:B------:R-:W-:Y:S01]  /*0990*/  USEL UR4, UR4, 0x1a0, UP3 ;  /* 0x000001a004047887 */ /* 0x000fe20009800000 */
[----:B------:R-:W-:Y:S01]  /*09a0*/  UMOV UR8, 0x1 ;  /* 0x0000000100087882 */ /* 0x000fe20000000000 */
[----:B------:R-:W-:Y:S01]  /*09b0*/  ELECT P0, URZ, PT ;  /* 0x0000000000ff782f */ /* 0x000fe20003800000 */
[----:B------:R-:W-:-:S04]  /*09c0*/  UIADD3 UR8, UPT, UPT, -UR8, 0x100000, URZ ;  /* 0x0010000008087890 */ /* 0x000fc8000fffe1ff */
[----:B------:R-:W-:Y:S02]  /*09d0*/  USHF.L.U32 UR9, UR8, 0xb, URZ ;  /* 0x0000000b08097899 */ /* 0x000fe400080006ff */
[----:B------:R-:W-:Y:S02]  /*09e0*/  USHF.L.U32 UR8, UR8, 0x1, URZ ;  /* 0x0000000108087899 */ /* 0x000fe400080006ff */
[----:B-1----:R-:W-:Y:S02]  /*09f0*/  ULEA UR6, UR6, UR5, 0x18 ;  /* 0x0000000506067291 */ /* 0x002fe4000f8ec0ff */
[----:B------:R-:W-:-:S04]  /*0a00*/  UIADD3 UR4, UPT, UPT, -UR4, 0x100000, URZ ;  /* 0x0010000004047890 */ /* 0x000fc8000fffe1ff */
[----:B------:R-:W-:Y:S02]  /*0a10*/  USHF.L.U32 UR5, UR4, 0xb, URZ ;  /* 0x0000000b04057899 */ /* 0x000fe400080006ff */
[----:B------:R-:W-:Y:S01]  /*0a20*/  USHF.L.U32 UR4, UR4, 0x1, URZ ;  /* 0x0000000104047899 */ /* 0x000fe200080006ff */
[----:B------:R-:W1:Y:S03]  /*0a30*/  FENCE.VIEW.ASYNC.S ;  /* 0x00000000000073c6 */ /* 0x000e660000000000 */
[----:B-1----:R2:W1:Y:S08]  /*0a40*/  SYNCS.EXCH.64 URZ, [UR6+0x80], UR8 ;  /* 0x0000800806ff75b2 */ /* 0x0024700008000100 */
[----:B------:R2:W1:Y:S01]  /*0a50*/  SYNCS.EXCH.64 URZ, [UR6+0x90], UR4 ;  /* 0x0000900406ff75b2 */ /* 0x0004620008000100 */
[----:B------:R2:W1:Y:S01]  /*0a60*/  SYNCS.EXCH.64 URZ, [UR6+0x88], UR8 ;  /* 0x0000880806ff75b2 */ /* 0x0004620008000100 */
[----:B------:R2:W1:Y:S02]  /*0a70*/  SYNCS.EXCH.64 URZ, [UR6+0x98], UR4 ;  /* 0x0000980406ff75b2 */ /* 0x0004640008000100 */
[----:B--2---:R-:W-:Y:S01]  /*0a80*/  NOP ;  /* 0x0000000000007918 */ /* 0x004fe20000000000 */
.L_x_12:
        /* <DEDUP_REMOVED lines=26> */
.L_x_13:
[----:B------:R-:W2:Y:S01]  /*0c30*/  SHFL.IDX PT, R2, R81, RZ, 0x1f ;  /* 0x00001fff51027589 */ /* 0x000ea200000e0000 */
[----:B------:R-:W1:Y:S01]  /*0c40*/  S2UR UR47, SR_CgaCtaId ;  /* 0x00000000002f79c3 */ /* 0x000e620000008800 */
[----:B------:R-:W-:Y:S01]  /*0c50*/  NOP ;  /* 0x0000000000007918 */ /* 0x000fe20000000000 */
[----:B--2---:R-:W-:-:S13]  /*0c60*/  ISETP.NE.AND P0, PT, R2, 0x3, PT ;  /* 0x000000030200780c */ /* 0x004fda0003f05270 */
[----:B-1----:R-:W-:Y:S05]  /*0c70*/  @P0 BRA `(.L_x_14) ;  /* 0x0000000000340947 */ /* 0x002fea0003800000 */
[----:B------:R-:W-:Y:S01]  /*0c80*/  UMOV UR4, 0x400 ;  /* 0x0000040000047882 */ /* 0x000fe20000000000 */
[----:B------:R-:W-:Y:S01]  /*0c90*/  UMOV UR6, 0x20 ;  /* 0x0000002000067882 */ /* 0x000fe20000000000 */
[----:B------:R-:W-:Y:S02]  /*0ca0*/  ULEA UR4, UR47, UR4, 0x18 ;  /* 0x000000042f047291 */ /* 0x000fe4000f8ec0ff */
[----:B------:R-:W-:-:S04]  /*0cb0*/  UIADD3 UR6, UPT, UPT, -UR6, 0x100000, URZ ;  /* 0x0010000006067890 */ /* 0x000fc8000fffe1ff */
[----:B------:R-:W-:Y:S02]  /*0cc0*/  USHF.L.U32 UR7, UR6, 0xb, URZ ;  /* 0x0000000b06077899 */ /* 0x000fe400080006ff */
[----:B------:R-:W-:Y:S01]  /*0cd0*/  USHF.L.U32 UR6, UR6, 0x1, URZ ;  /* 0x0000000106067899 */ /* 0x000fe200080006ff */
[----:B------:R-:W-:Y:S01]  /*0ce0*/  ELECT P0, URZ, PT ;  /* 0x0000000000ff782f */ /* 0x000fe20003800000 */
[----:B------:R-:W1:Y:S10]  /*0cf0*/  FENCE.VIEW.ASYNC.S ;  /* 0x00000000000073c6 */ /* 0x000e740000000000 */
[----:B-1----:R1:W2:Y:S01]  /*0d00*/  SYNCS.EXCH.64 URZ, [UR4+0xe0], UR6 ;  /* 0x0000e00604ff75b2 */ /* 0x0022a20008000100 */
[----:B------:R1:W1:Y:S01]  /*0d10*/  SYNCS.EXCH.64 URZ, [UR4+0xf0], UR6 ;  /* 0x0000f00604ff75b2 */ /* 0x0002620008000100 */
[----:B------:R1:W1:Y:S01]  /*0d20*/  SYNCS.EXCH.64 URZ, [UR4+0xe8], UR6 ;  /* 0x0000e80604ff75b2 */ /* 0x0002620008000100 */
[----:B------:R1:W1:Y:S01]  /*0d30*/  SYNCS.EXCH.64 URZ, [UR4+0xf8], UR6 ;  /* 0x0000f80604ff75b2 */ /* 0x0002620008000100 */
[----:B------:R-:W-:Y:S01]  /*0d40*/  NOP ;  /* 0x0000000000007918 */ /* 0x000fe20000000000 */
.L_x_14:
[----:B-1----:R-:W1:Y:S01]  /*0d50*/  LDCU UR4, c[0x0][0x36c] ;  /* 0x00006d80ff0477ac */ /* 0x002e620008000800 */
[----:B------:R-:W-:Y:S01]  /*0d60*/  ISETP.NE.OR P3, PT, R0, 0x2, !P3 ;  /* 0x000000020000780c */ /* 0x000fe20005f65670 */
[----:B------:R-:W-:Y:S01]  /*0d70*/  NOP ;  /* 0x0000000000007918 */ /* 0x000fe20000000000 */
[----:B------:R-:W-:Y:S01]  /*0d80*/  LOP3.LUT R0, R94, 0x1f, RZ, 0xc0, !PT ;  /* 0x0000001f5e007812 */ /* 0x000fe200078ec0ff */
[----:B------:R-:W-:Y:S02]  /*0d90*/  UISETP.NE.AND UP4, UPT, UR17, URZ, UPT ;  /* 0x000000ff1100728c */ /* 0x000fe4000bf85270 */
[----:B-1----:R-:W-:-:S09]  /*0da0*/  UISETP.EQ.U32.AND UP5, UPT, UR4, 0x1, UPT ;  /* 0x000000010400788c */ /* 0x002fd2000bfa2070 */
[----:B------:R-:W-:Y:S05]  /*0db0*/  BRA.U !UP5, `(.L_x_15) ;  /* 0x000000010d087547 */ /* 0x000fea000b800000 */
[----:B--234-:R-:W-:Y:S01]  /*0dc0*/  UCGABAR_ARV ;  /* 0x00000000000079c7 */ /* 0x01cfe20008000000 */
[----:B------:R-:W-:Y:S05]  /*0dd0*/  BRA `(.L_x_16) ;  /* 0x0000000000047947 */ /* 0x000fea0003800000 */
.L_x_15:
[----:B--234-:R-:W-:Y:S01]  /*0de0*/  NOP ;  /* 0x0000000000007918 */ /* 0x01cfe20000000000 */
.L_x_16:
[----:B------:R-:W1:Y:S01]  /*0df0*/  S2UR UR7, SR_CTAID.X ;  /* 0x00000000000779c3 */ /* 0x000e620000002500 */
[----:B------:R-:W-:-:S05]  /*0e00*/  CS2R.32 R82, SR_CgaSize ;  /* 0x0000000000527805 */ /* 0x000fca0000008a00 */
[----:B------:R-:W-:-:S05]  /*0e10*/  IMAD R82, R82, -0xa0, RZ ;  /* 0xffffff6052527824 */ /* 0x000fca00078e02ff */
[----:B------:R-:W-:-:S14]  /*0e20*/  R2UR UR5, R82 ;  /* 0x00000000520572ca */ /* 0x000fdc00000e0000 */
[----:B------:R-:W2:Y:S01]  /*0e30*/  LDCU UR5, c[0x0][UR5+0x2b0] ;  /* 0x00005600050577ac */ /* 0x000ea20008000800 */
[----:B------:R-:W-:-:S05]  /*0e40*/  CS2R.32 R82, SR_CgaSize ;  /* 0x0000000000527805 */ /* 0x000fca0000008a00 */
[----:B------:R-:W-:-:S05]  /*0e50*/  IMAD R82, R82, -0xa0, RZ ;  /* 0xffffff6052527824 */ /* 0x000fca00078e02ff */
[----:B------:R-:W-:-:S14]  /*0e60*/  R2UR UR4, R82 ;  /* 0x00000000520472ca */ /* 0x000fdc00000e0000 */
[----:B------:R-:W3:Y:S01]  /*0e70*/  LDCU UR4, c[0x0][UR4+0x2b4] ;  /* 0x00005680040477ac */ /* 0x000ee20008000800 */
[----:B------:R-:W4:Y:S01]  /*0e80*/  S2UR UR8, SR_CTAID.Y ;  /* 0x00000000000879c3 */ /* 0x000f220000002600 */
[----:B------:R-:W-:-:S05]  /*0e90*/  CS2R.32 R82, SR_CgaSize ;  /* 0x0000000000527805 */ /* 0x000fca0000008a00 */
[----:B------:R-:W-:-:S05]  /*0ea0*/  IMAD R82, R82, -0xa0, RZ ;  /* 0xffffff6052527824 */ /* 0x000fca00078e02ff */
[----:B------:R-:W-:-:S14]  /*0eb0*/  R2UR UR9, R82 ;  /* 0x00000000520972ca */ /* 0x000fdc00000e0000 */
[----:B------:R-:W3:Y:S01]  /*0ec0*/  LDCU UR9, c[0x0][UR9+0x2a0] ;  /* 0x00005400090977ac */ /* 0x000ee20008000800 */
[----:B------:R-:W3:Y:S01]  /*0ed0*/  LDCU UR21, c[0x0][0xb24] ;  /* 0x00016480ff1577ac */ /* 0x000ee20008000800 */
[----:B------:R-:W1:Y:S01]  /*0ee0*/  S2UR UR36, SR_CTAID.Z ;  /* 0x00000000002479c3 */ /* 0x000e620000002700 */
[----:B------:R-:W-:-:S05]  /*0ef0*/  CS2R.32 R82, SR_CgaSize ;  /* 0x0000000000527805 */ /* 0x000fca0000008a00 */
[----:B------:R-:W-:-:S05]  /*0f00*/  IMAD R82, R82, -0xa0, RZ ;  /* 0xffffff6052527824 */ /* 0x000fca00078e02ff */
[----:B------:R-:W-:-:S14]  /*0f10*/  R2UR UR63, R82 ;  /* 0x00000000523f72ca */ /* 0x000fdc00000e0000 */
[----:B------:R-:W3:Y:S01]  /*0f20*/  LDCU UR63, c[0x0][UR63+0x2a4] ;  /* 0x000054803f3f77ac */ /* 0x000ee20008000800 */
[----:B------:R-:W3:Y:S01]  /*0f30*/  LDCU UR42, c[0x0][0xb24] ;  /* 0x00016480ff2a77ac */ /* 0x000ee20008000800 */
[----:B-1----:R-:W-:Y:S01]  /*0f40*/  I2FP.F32.U32 R3, UR7 ;  /* 0x0000000700037c45 */ /* 0x002fe20008201000 */
[----:B------:R-:W1:Y:S04]  /*0f50*/  LDCU UR28, c[0x0][0xb30] ;  /* 0x00016600ff1c77ac */ /* 0x000e680008000800 */
[----:B--2---:R-:W-:Y:S01]  /*0f60*/  FMUL R3, R3, UR5 ;  /* 0x0000000503037c20 */ /* 0x004fe20008400000 */
[----:B------:R-:W-:Y:S01]  /*0f70*/  USHF.L.U32 UR26, UR47, 0xb, URZ ;  /* 0x0000000b2f1a7899 */ /* 0x000fe200080006ff */
[----:B----4-:R-:W-:Y:S01]  /*0f80*/  I2FP.F32.U32 R2, UR8 ;  /* 0x0000000800027c45 */ /* 0x010fe20008201000 */
[----:B---3--:R-:W-:-:S03]  /*0f90*/  UISETP.GE.AND UP2, UPT, UR21, 0x1, UPT ;  /* 0x000000011500788c */ /* 0x008fc6000bf46270 */
[----:B------:R-:W2:Y:S01]  /*0fa0*/  F2I.U32.TRUNC.NTZ R3, R3 ;  /* 0x0000000300037305 */ /* 0x000ea2000020f000 */
[----:B------:R-:W-:Y:S01]  /*0fb0*/  UMOV UR16, UR7 ;  /* 0x0000000700107c82 */ /* 0x000fe20008000000 */
[----:B------:R-:W-:Y:S01]  /*0fc0*/  FMUL R2, R2, UR4 ;  /* 0x0000000402027c20 */ /* 0x000fe20008400000 */
[----:B------:R-:W-:-:S05]  /*0fd0*/  UMOV UR20, UR8 ;  /* 0x0000000800147c82 */ /* 0x000fca0008000000 */
[----:B------:R-:W3:Y:S01]  /*0fe0*/  F2I.U32.TRUNC.NTZ R2, R2 ;  /* 0x0000000200027305 */ /* 0x000ee2000020f000 */
[----:B--2---:R-:W-:Y:S02]  /*0ff0*/  R2UR UR4, R3 ;  /* 0x00000000030472ca */ /* 0x004fe400000e0000 */
[----:B---3--:R-:W-:Y:S02]  /*1000*/  R2UR UR6, R2 ;  /* 0x00000000020672ca */ /* 0x008fe400000e0000 */
[----:B------:R-:W-:-:S09]  /*1010*/  PRMT R2, RZ, 0x7610, R2 ;  /* 0x00007610ff027816 */ /* 0x000fd20000000002 */
[----:B------:R-:W-:-:S04]  /*1020*/  UIADD3 UR5, UPT, UPT, -UR4, URZ, URZ ;  /* 0x000000ff04057290 */ /* 0x000fc8000fffe1ff */
[----:B------:R-:W-:Y:S02]  /*1030*/  UIMAD UR5, UR9, UR5, UR7 ;  /* 0x00000005090572a4 */ /* 0x000fe4000f8e0207 */
[----:B------:R-:W-:-:S04]  /*1040*/  UIADD3 UR4, UPT, UPT, -UR6, URZ, URZ ;  /* 0x000000ff06047290 */ /* 0x000fc8000fffe1ff */
[----:B------:R-:W-:Y:S01]  /*1050*/  IMAD.U32 R82, RZ, RZ, UR5 ;  /* 0x00000005ff527e24 */ /* 0x000fe2000f8e00ff */
[----:B------:R-:W-:Y:S01]  /*1060*/  UIMAD UR63, UR63, UR4, UR8 ;  /* 0x000000043f3f72a4 */ /* 0x000fe2000f8e0208 */
[----:B-1----:R-:W-:Y:S11]  /*1070*/  BRA.U UP4, `(.L_x_17) ;  /* 0x0000000104287547 */ /* 0x002ff6000b800000 */
[----:B------:R-:W-:Y:S01]  /*1080*/  R2UR UR4, R82 ;  /* 0x00000000520472ca */ /* 0x000fe200000e0000 */
[----:B------:R-:W-:Y:S02]  /*1090*/  UISETP.NE.AND UP0, UPT, UR63, URZ, UPT ;  /* 0x000000ff3f00728c */ /* 0x000fe4000bf05270 */
[----:B------:R-:W-:-:S10]  /*10a0*/  UISETP.NE.AND UP1, UPT, UR63, 0x1, UPT ;  /* 0x000000013f00788c */ /* 0x000fd4000bf25270 */
[----:B------:R-:W-:-:S04]  /*10b0*/  UISETP.EQ.OR UP0, UPT, UR4, URZ, !UP0 ;  /* 0x000000ff0400728c */ /* 0x000fc8000c702670 */
[----:B------:R-:W-:Y:S02]  /*10c0*/  USEL UR5, URZ, 0x1, !UP0 ;  /* 0x00000001ff057887 */ /* 0x000fe4000c000000 */
[----:B------:R-:W-:Y:S02]  /*10d0*/  UISETP.NE.AND UP0, UPT, UR4, URZ, UPT ;  /* 0x000000ff0400728c */ /* 0x000fe4000bf05270 */
[----:B------:R-:W-:-:S04]  /*10e0*/  USEL UR4, URZ, 0x2, UP1 ;  /* 0x00000002ff047887 */ /* 0x000fc80008800000 */
[----:B------:R-:W-:-:S04]  /*10f0*/  USEL UR4, UR4, 0x2, UP0 ;  /* 0x0000000204047887 */ /* 0x000fc80008000000 */
[----:B------:R-:W-:-:S06]  /*1100*/  UIADD3 UR4, UPT, UPT, UR5, UR4, URZ ;  /* 0x0000000405047290 */ /* 0x000fcc000fffe0ff */
[----:B------:R-:W-:Y:S02]  /*1110*/  MOV R2, UR4 ;  /* 0x0000000400027c02 */ /* 0x000fe40008000f00 */
.L_x_17:
[----:B------:R-:W-:Y:S05]  /*1120*/  BRA.U !UP2, `(.L_x_18) ;  /* 0x000000010ad47547 */ /* 0x000fea000b800000 */
[----:B------:R-:W1:Y:S01]  /*1130*/  LDCU.128 UR12, c[0x0][0xb10] ;  /* 0x00016200ff0c77ac */ /* 0x000e620008000c00 */
[----:B------:R-:W2:Y:S01]  /*1140*/  LDCU UR6, c[0x0][0x370] ;  /* 0x00006e00ff0677ac */ /* 0x000ea20008000800 */
[----:B------:R-:W3:Y:S01]  /*1150*/  LDCU UR5, c[0x0][0x374] ;  /* 0x00006e80ff0577ac */ /* 0x000ee20008000800 */
[----:B------:R-:W4:Y:S01]  /*1160*/  LDCU UR27, c[0x0][0xb0c] ;  /* 0x00016180ff1b77ac */ /* 0x000f220008000800 */
[----:B------:R-:W4:Y:S01]  /*1170*/  LDCU UR4, c[0x0][0xb20] ;  /* 0x00016400ff0477ac */ /* 0x000f220008000800 */
[----:B------:R-:W4:Y:S01]  /*1180*/  LDCU.64 UR8, c[0x0][0xb28] ;  /* 0x00016500ff0877ac */ /* 0x000f220008000a00 */
[----:B-1----:R-:W-:Y:S02]  /*1190*/  UISETP.NE.AND UP0, UPT, UR14, 0x1, UPT ;  /* 0x000000010e00788c */ /* 0x002fe4000bf05270 */
[----:B---3--:R-:W-:Y:S02]  /*11a0*/  UIMAD.WIDE.U32 UR10, UR5, UR15, URZ ;  /* 0x0000000f050a72a5 */ /* 0x008fe4000f8e00ff */
[----:B--2---:R-:W-:-:S02]  /*11b0*/  UIMAD.WIDE.U32 UR22, UR6, UR12, URZ ;  /* 0x0000000c061672a5 */ /* 0x004fc4000f8e00ff */
[----:B----4-:R-:W-:Y:S02]  /*11c0*/  UISETP.NE.AND UP1, UPT, UR27, 0x1, UPT ;  /* 0x000000011b00788c */ /* 0x010fe4000bf25270 */
[----:B------:R-:W-:Y:S01]  /*11d0*/  UISETP.NE.AND UP2, UPT, UR21, 0x1, UPT ;  /* 0x000000011500788c */ /* 0x000fe2000bf45270 */
[----:B------:R-:W-:Y:S02]  /*11e0*/  UMOV UR10, UR11 ;  /* 0x0000000b000a7c82 */ /* 0x000fe40008000000 */
[----:B------:R-:W-:Y:S01]  /*11f0*/  UMOV UR22, UR23 ;  /* 0x0000001700167c82 */ /* 0x000fe20008000000 */
[----:B------:R-:W-:Y:S02]  /*1200*/  @UP0 USHF.R.U32.HI UR5, URZ, UR4, UR10 ;  /* 0x00000004ff050299 */ /* 0x000fe4000801160a */
[----:B------:R-:W-:Y:S02]  /*1210*/  UIMAD.WIDE.U32 UR24, UR20, UR15, URZ ;  /* 0x0000000f141872a5 */ /* 0x000fe4000f8e00ff */
[----:B------:R-:W-:-:S02]  /*1220*/  UIMAD.WIDE.U32 UR10, UR5, UR8, URZ ;  /* 0x00000008050a72a5 */ /* 0x000fc4000f8e00ff */
[----:B------:R-:W-:Y:S02]  /*1230*/  @UP1 USHF.R.U32.HI UR6, URZ, UR13, UR22 ;  /* 0x0000000dff061299 */ /* 0x000fe40008011616 */
[----:B------:R-:W-:Y:S02]  /*1240*/  UIMAD.WIDE.U32 UR18, UR16, UR12, URZ ;  /* 0x0000000c101272a5 */ /* 0x000fe4000f8e00ff */
[----:B------:R-:W-:Y:S01]  /*1250*/  UIMAD.WIDE.U32 UR22, UR6, UR8, URZ ;  /* 0x00000008061672a5 */ /* 0x000fe2000f8e00ff */
[----:B------:R-:W-:Y:S01]  /*1260*/  UMOV UR24, UR25 ;  /* 0x0000001900187c82 */ /* 0x000fe20008000000 */
[----:B------:R-:W-:Y:S01]  /*1270*/  UMOV UR10, UR11 ;  /* 0x0000000b000a7c82 */ /* 0x000fe20008000000 */
[----:B------:R-:W-:Y:S02]  /*1280*/  USHF.R.U32.HI UR24, URZ, UR4, UR24 ;  /* 0x00000004ff187299 */ /* 0x000fe40008011618 */
[----:B------:R-:W-:Y:S02]  /*1290*/  @UP2 USHF.R.U32.HI UR5, URZ, UR9, UR10 ;  /* 0x00000009ff052299 */ /* 0x000fe4000801160a */
[----:B------:R-:W-:Y:S01]  /*12a0*/  UMOV UR7, UR23 ;  /* 0x0000001700077c82 */ /* 0x000fe20008000000 */
[----:B------:R-:W-:Y:S01]  /*12b0*/  UMOV UR18, UR19 ;  /* 0x0000001300127c82 */ /* 0x000fe20008000000 */
[----:B------:R-:W-:-:S02]  /*12c0*/  @UP2 USHF.R.U32.HI UR6, URZ, UR9, UR7 ;  /* 0x00000009ff062299 */ /* 0x000fc40008011607 */
[----:B------:R-:W-:Y:S02]  /*12d0*/  USHF.R.U32.HI UR13, URZ, UR13, UR18 ;  /* 0x0000000dff0d7299 */ /* 0x000fe40008011612 */
[----:B------:R-:W-:Y:S02]  /*12e0*/  USEL UR4, UR20, UR24, !UP0 ;  /* 0x0000001814047287 */ /* 0x000fe4000c000000 */
[----:B------:R-:W-:Y:S02]  /*12f0*/  UIMAD UR7, UR5, UR21, URZ ;  /* 0x00000015050772a4 */ /* 0x000fe4000f8e02ff */
[----:B------:R-:W-:Y:S02]  /*1300*/  USEL UR5, UR16, UR13, !UP1 ;  /* 0x0000000d10057287 */ /* 0x000fe4000c800000 */
[----:B------:R-:W-:Y:S02]  /*1310*/  UIMAD UR12, UR6, UR21, URZ ;  /* 0x00000015060c72a4 */ /* 0x000fe4000f8e02ff */
[----:B------:R-:W-:-:S02]  /*1320*/  UISETP.GE.AND UP0, UPT, UR4, UR7, UPT ;  /* 0x000000070400728c */ /* 0x000fc4000bf06270 */
[----:B------:R-:W-:Y:S02]  /*1330*/  UIMAD.WIDE.U32 UR10, UR4, UR8, URZ ;  /* 0x00000008040a72a5 */ /* 0x000fe4000f8e00ff */
[----:B------:R-:W-:Y:S02]  /*1340*/  UISETP.GE.OR UP0, UPT, UR5, UR12, UP0 ;  /* 0x0000000c0500728c */ /* 0x000fe40008706670 */
[----:B------:R-:W-:Y:S02]  /*1350*/  UIMAD.WIDE.U32 UR12, UR5, UR8, URZ ;  /* 0x00000008050c72a5 */ /* 0x000fe4000f8e00ff */
[----:B------:R-:W-:Y:S01]  /*1360*/  UIADD3 UR10, UPT, UPT, -UR4, URZ, URZ ;  /* 0x000000ff040a7290 */ /* 0x000fe2000fffe1ff */
[----:B------:R-:W-:Y:S01]  /*1370*/  UMOV UR8, UR11 ;  /* 0x0000000b00087c82 */ /* 0x000fe20008000000 */
[----:B------:R-:W-:Y:S02]  /*1380*/  UIADD3 UR11, UPT, UPT, -UR5, URZ, URZ ;  /* 0x000000ff050b7290 */ /* 0x000fe4000fffe1ff */
[----:B------:R-:W-:-:S03]  /*1390*/  USHF.R.U32.HI UR8, URZ, UR9, UR8 ;  /* 0x00000009ff087299 */ /* 0x000fc60008011608 */
[----:B------:R-:W-:Y:S01]  /*13a0*/  @!UP0 UMOV UR7, UR13 ;  /* 0x0000000d00078c82 */ /* 0x000fe20008000000 */
[----:B------:R-:W-:Y:S02]  /*13b0*/  UIMAD UR20, UR14, UR10, UR20 ;  /* 0x0000000a0e1472a4 */ /* 0x000fe4000f8e0214 */
[----:B------:R-:W-:Y:S02]  /*13c0*/  USEL UR8, UR4, UR8, !UP2 ;  /* 0x0000000804087287 */ /* 0x000fe4000d000000 */
[----:B------:R-:W-:Y:S02]  /*13d0*/  @!UP0 USHF.R.U32.HI UR7, URZ, UR9, UR7 ;  /* 0x00000009ff078299 */ /* 0x000fe40008011607 */
[----:B------:R-:W-:Y:S02]  /*13e0*/  UIADD3 UR9, UPT, UPT, -UR8, URZ, URZ ;  /* 0x000000ff08097290 */ /* 0x000fe4000fffe1ff */
[----:B------:R-:W-:Y:S02]  /*13f0*/  @!UP0 USEL UR7, UR5, UR7, !UP2 ;  /* 0x0000000705078287 */ /* 0x000fe4000d000000 */
[----:B------:R-:W-:-:S02]  /*1400*/  UIMAD UR9, UR21, UR9, UR4 ;  /* 0x00000009150972a4 */ /* 0x000fc4000f8e0204 */
[----:B------:R-:W-:Y:S02]  /*1410*/  @!UP0 UIADD3 UR8, UPT, UPT, UR8, -UR7, URZ ;  /* 0x8000000708088290 */ /* 0x000fe4000fffe0ff */
[----:B------:R-:W-:Y:S02]  /*1420*/  @!UP0 UIMAD UR6, UR9, UR6, UR7 ;  /* 0x00000006090682a4 */ /* 0x000fe4000f8e0207 */
[----:B------:R-:W-:Y:S02]  /*1430*/  @!UP0 UIMAD UR4, UR8, UR21, UR5 ;  /* 0x00000015080482a4 */ /* 0x000fe4000f8e0205 */
[----:B------:R-:W-:Y:S02]  /*1440*/  UIMAD UR16, UR27, UR11, UR16 ;  /* 0x0000000b1b1072a4 */ /* 0x000fe4000f8e0210 */
[----:B------:R-:W-:Y:S01]  /*1450*/  UIMAD UR20, UR4, UR14, UR20 ;  /* 0x0000000e041472a4 */ /* 0x000fe2000f8e0214 */
[----:B------:R-:W-:Y:S02]  /*1460*/  @!UP0 UMOV UR5, UR6 ;  /* 0x0000000600058c82 */ /* 0x000fe40008000000 */
[----:B------:R-:W-:-:S12]  /*1470*/  UIMAD UR16, UR5, UR27, UR16 ;  /* 0x0000001b051072a4 */ /* 0x000fd8000f8e0210 */
.L_x_18:
[----:B------:R-:W-:Y:S02]  /*1480*/  UISETP.NE.AND UP1, UPT, UR28, 0x1, UPT ;  /* 0x000000011c00788c */ /* 0x000fe4000bf25270 */
[----:B------:R-:W-:Y:S02]  /*1490*/  UISETP.NE.AND UP0, UPT, UR17, 0x2, UPT ;  /* 0x000000021100788c */ /* 0x000fe4000bf05270 */
[----:B------:R-:W-:-:S05]  /*14a0*/  ULOP3.LUT UR21, UR26, 0x800, URZ, 0xc0, !UPT ;  /* 0x000008001a157892 */ /* 0x000fca000f8ec0ff */
[----:B------:R-:W-:Y:S07]  /*14b0*/  BRA.U UP1, `(.L_x_19) ;  /* 0x0000000101447547 */ /* 0x000fee000b800000 */
[----:B------:R-:W1:Y:S01]  /*14c0*/  LDCU.128 UR8, c[0x0][0xb10] ;  /* 0x00016200ff0877ac */ /* 0x000e620008000c00 */
[----:B------:R-:W2:Y:S01]  /*14d0*/  LDCU UR12, c[0x0][0xb0c] ;  /* 0x00016180ff0c77ac */ /* 0x000ea20008000800 */
[----:B------:R-:W3:Y:S01]  /*14e0*/  LDCU UR13, c[0x0][0xb20] ;  /* 0x00016400ff0d77ac */ /* 0x000ee20008000800 */
[----:B-1----:R-:W-:Y:S02]  /*14f0*/  UIMAD.WIDE.U32 UR6, UR16, UR8, URZ ;  /* 0x00000008100672a5 */ /* 0x002fe4000f8e00ff */
[----:B------:R-:W-:Y:S02]  /*1500*/  UIMAD.WIDE.U32 UR4, UR20, UR11, URZ ;  /* 0x0000000b140472a5 */ /* 0x000fe4000f8e00ff */
[----:B--2---:R-:W-:Y:S02]  /*1510*/  UISETP.NE.AND UP2, UPT, UR12, 0x1, UPT ;  /* 0x000000010c00788c */ /* 0x004fe4000bf45270 */
[----:B------:R-:W-:Y:S01]  /*1520*/  UISETP.NE.AND UP1, UPT, UR10, 0x1, UPT ;  /* 0x000000010a00788c */ /* 0x000fe2000bf25270 */
[----:B------:R-:W-:-:S02]  /*1530*/  UMOV UR6, UR7 ;  /* 0x0000000700067c82 */ /* 0x000fc40008000000 */
[----:B------:R-:W-:Y:S01]  /*1540*/  UMOV UR4, UR5 ;  /* 0x0000000500047c82 */ /* 0x000fe20008000000 */
[----:B------:R-:W-:Y:S02]  /*1550*/  USHF.R.U32.HI UR6, URZ, UR9, UR6 ;  /* 0x00000009ff067299 */ /* 0x000fe40008011606 */
[----:B---3--:R-:W-:Y:S02]  /*1560*/  USHF.R.U32.HI UR4, URZ, UR13, UR4 ;  /* 0x0000000dff047299 */ /* 0x008fe40008011604 */
[----:B------:R-:W-:Y:S02]  /*1570*/  USEL UR5, UR16, UR6, !UP2 ;  /* 0x0000000610057287 */ /* 0x000fe4000d000000 */
[----:B------:R-:W-:-:S04]  /*1580*/  USEL UR4, UR20, UR4, !UP1 ;  /* 0x0000000414047287 */ /* 0x000fc8000c800000 */
[----:B------:R-:W-:Y:S02]  /*1590*/  UIADD3 UR6, UPT, UPT, UR5, -UR4, URZ ;  /* 0x8000000405067290 */ /* 0x000fe4000fffe0ff */
[----:B------:R-:W-:Y:S02]  /*15a0*/  UIADD3 UR4, UPT, UPT, -UR5, UR4, URZ ;  /* 0x0000000405047290 */ /* 0x000fe4000fffe1ff */
[----:B------:R-:W-:Y:S02]  /*15b0*/  UIMAD UR20, UR6, UR10, UR20 ;  /* 0x0000000a061472a4 */ /* 0x000fe4000f8e0214 */
[----:B------:R-:W-:-:S12]  /*15c0*/  UIMAD UR16, UR4, UR12, UR16 ;  /* 0x0000000c041072a4 */ /* 0x000fd8000f8e0210 */
.L_x_19:
[----:B------:R-:W-:Y:S05]  /*15d0*/  BRA.U !UP5, `(.L_x_20) ;  /* 0x000000010d0c7547 */ /* 0x000fea000b800000 */
[----:B------:R-:W-:Y:S01]  /*15e0*/  UCGABAR_WAIT ;  /* 0x0000000000007dc7 */ /* 0x000fe20008000000 */
[----:B------:R-:W-:Y:S01]  /*15f0*/  CCTL.IVALL ;  /* 0x00000000ff00798f */ /* 0x000fe20002000000 */
[----:B------:R-:W-:Y:S05]  /*1600*/  BRA `(.L_x_21) ;  /* 0x0000000000047947 */ /* 0x000fea0003800000 */
.L_x_20:
[----:B------:R-:W-:Y:S06]  /*1610*/  BAR.SYNC.DEFER_BLOCKING 0x0 ;  /* 0x0000000000007b1d */ /* 0x000fec0000010000 */
.L_x_21:
[----:B------:R-:W-:Y:S05]  /*1620*/  BRA.U UP0, `(.L_x_22) ;  /* 0x00000011009c7547 */ /* 0x000fea000b800000 */
[----:B------:R-:W1:Y:S01]  /*1630*/  LDCU UR6, c[0x0][0x38c] ;  /* 0x00007180ff0677ac */ /* 0x000e620008000800 */
[----:B------:R-:W-:Y:S01]  /*1640*/  PLOP3.LUT P1, PT, PT, PT, UP3, 0x80, 0x8 ;  /* 0x000000000008781c */ /* 0x000fe20003f2f038 */
[----:B------:R-:W-:Y:S01]  /*1650*/  IMAD.MOV.U32 R12, RZ, RZ, 0x1 ;  /* 0x00000001ff0c7424 */ /* 0x000fe200078e00ff */
[----:B------:R-:W-:Y:S01]  /*1660*/  ISETP.EQ.OR P2, PT, R0, RZ, P3 ;  /* 0x000000ff0000720c */ /* 0x000fe20001f42670 */
[----:B------:R-:W-:Y:S01]  /*1670*/  UISETP.NE.AND UP1, UPT, UR17, URZ, UPT ;  /* 0x000000ff1100728c */ /* 0x000fe2000bf25270 */
[----:B------:R-:W-:Y:S02]  /*1680*/  PLOP3.LUT P1, PT, P1, PT, PT, 0x8, 0x80 ;  /* 0x000000000080781c */ /* 0x000fe40000f2e170 */
[----:B------:R-:W-:Y:S01]  /*1690*/  CS2R R10, SRZ ;  /* 0x00000000000a7805 */ /* 0x000fe2000001ff00 */
[----:B------:R-:W-:Y:S01]  /*16a0*/  IMAD.MOV.U32 R9, RZ, RZ, RZ ;  /* 0x000000ffff097224 */ /* 0x000fe200078e00ff */
[----:B------:R-:W2:Y:S01]  /*16b0*/  LDCU UR39, c[0x0][0x370] ;  /* 0x00006e00ff2777ac */ /* 0x000ea20008000800 */
[----:B------:R-:W-:Y:S01]  /*16c0*/  IMAD.MOV.U32 R8, RZ, RZ, 0x1 ;  /* 0x00000001ff087424 */ /* 0x000fe200078e00ff */
[----:B------:R-:W-:Y:S01]  /*16d0*/  USEL UR25, UR43, 0x2, UP1 ;  /* 0x000000022b197887 */ /* 0x000fe20008800000 */
[----:B------:R-:W3:Y:S01]  /*16e0*/  LDCU.64 UR28, c[0x0][0x348] ;  /* 0x00006900ff1c77ac */ /* 0x000ee20008000a00 */
[----:B-1----:R-:W-:-:S02]  /*16f0*/  UIADD3 UR5, UPT, UPT, UR6, 0x1f, URZ ;  /* 0x0000001f06057890 */ /* 0x002fc4000fffe0ff */
[----:B------:R-:W-:Y:S02]  /*1700*/  USHF.R.U32.HI UR44, URZ, 0x5, UR21 ;  /* 0x00000005ff2c7899 */ /* 0x000fe40008011615 */
[----:B------:R-:W-:Y:S02]  /*1710*/  USHF.R.S32.HI UR4, URZ, 0x1f, UR5 ;  /* 0x0000001fff047899 */ /* 0x000fe40008011405 */
[----:B------:R-:W-:Y:S02]  /*1720*/  UIADD3 UR45, UPT, UPT, UR6, 0x3e, URZ ;  /* 0x0000003e062d7890 */ /* 0x000fe4000fffe0ff */
[----:B------:R-:W-:Y:S01]  /*1730*/  ULEA.HI UR4, UR4, UR5, URZ, 0x5 ;  /* 0x0000000504047291 */ /* 0x000fe2000f8f28ff */
[----:B------:R-:W1:Y:S03]  /*1740*/  LDCU UR38, c[0x0][0x374] ;  /* 0x00006e80ff2677ac */ /* 0x000e660008000800 */
[----:B------:R-:W-:-:S02]  /*1750*/  USHF.R.S32.HI UR41, URZ, 0x5, UR4 ;  /* 0x00000005ff297899 */ /* 0x000fc40008011404 */
[----:B------:R-:W-:Y:S02]  /*1760*/  UIADD3 UR4, UPT, UPT, UR6, -0x1, URZ ;  /* 0xffffffff06047890 */ /* 0x000fe4000fffe0ff */
[----:B------:R-:W-:Y:S02]  /*1770*/  UISETP.LT.U32.AND UP0, UPT, UR41, 0x3, UPT ;  /* 0x000000032900788c */ /* 0x000fe4000bf01070 */
[----:B------:R-:W-:Y:S02]  /*1780*/  UISETP.GE.U32.AND UP2, UPT, UR4, -0x3f, UPT ;  /* 0xffffffc10400788c */ /* 0x000fe4000bf46070 */
[----:B------:R-:W-:Y:S01]  /*1790*/  USEL UR40, UR41, 0x3, UP0 ;  /* 0x0000000329287887 */ /* 0x000fe20008000000 */
[----:B------:R-:W-:-:S03]  /*17a0*/  UMOV UR5, URZ ;  /* 0x000000ff00057c82 */ /* 0x000fc60008000000 */
[----:B------:R-:W-:Y:S02]  /*17b0*/  UIADD3 UR24, UPT, UPT, UR40, -0x1, URZ ;  /* 0xffffffff28187890 */ /* 0x000fe4000fffe0ff */
[----:B------:R-:W-:-:S03]  /*17c0*/  UIADD3 UR43, UPT, UPT, UR41, -UR40, URZ ;  /* 0x80000028292b7290 */ /* 0x000fc6000fffe0ff */
[----:B------:R-:W-:-:S04]  /*17d0*/  @UP2 UIADD3 UR24, UPT, UPT, UR40, URZ, URZ ;  /* 0x000000ff28182290 */ /* 0x000fc8000fffe0ff */
[----:B-123--:R-:W-:-:S12]  /*17e0*/  UIADD3 UR24, UPT, UPT, UR24, 0x1, URZ ;  /* 0x0000000118187890 */ /* 0x00efd8000fffe0ff */
.L_x_42:
[----:B------:R-:W-:Y:S01]  /*17f0*/  UISETP.NE.AND UP0, UPT, UR47, URZ, UPT ;  /* 0x000000ff2f00728c */ /* 0x000fe2000bf05270 */
[----:B-1----:R-:W1:Y:S08]  /*1800*/  S2UR UR47, SR_CgaCtaId ;  /* 0x00000000002f79c3 */ /* 0x002e700000008800 */
[----:B------:R-:W-:Y:S05]  /*1810*/  BRA.U UP0, `(.L_x_23) ;  /* 0x0000000100347547 */ /* 0x000fea000b800000 */
[----:B------:R-:W2:Y:S01]  /*1820*/  S2R R0, SR_CgaCtaId ;  /* 0x0000000000007919 */ /* 0x000ea20000008800 */
[----:B------:R-:W-:Y:S02]  /*1830*/  MOV R3, 0x400 ;  /* 0x0000040000037802 */ /* 0x000fe40000000f00 */
[----:B------:R-:W-:Y:S02]  /*1840*/  SHF.L.U32 R2, R8, 0x1f, RZ ;  /* 0x0000001f08027819 */ /* 0x000fe400000006ff */
[----:B--2---:R-:W-:-:S05]  /*1850*/  LEA R0, R0, R3, 0x18 ;  /* 0x0000000300007211 */ /* 0x004fca00078ec0ff */
[----:B------:R-:W-:-:S04]  /*1860*/  IMAD R3, R9, 0x8, R0 ;  /* 0x0000000809037824 */ /* 0x000fc800078e0200 */
[----:B------:R-:W2:Y:S02]  /*1870*/  SYNCS.PHASECHK.TRANS64.TRYWAIT P0, [R3+URZ+0xf0], R2 ;  /* 0x0000f002030075a7 */ /* 0x000ea400080011ff */
[----:B--2---:R-:W-:Y:S05]  /*1880*/  @!P0 BRA `(.L_x_24) ;  /* 0x0000007800708947 */ /* 0x004fea0003800000 */
.L_x_137:
[----:B------:R-:W-:Y:S01]  /*1890*/  VIADD R9, R9, 0x1 ;  /* 0x0000000109097836 */ /* 0x000fe20000000000 */
[----:B------:R2:W-:Y:S04]  /*18a0*/  SYNCS.ARRIVE.TRANS64.A1T0 RZ, [R3+URZ+0xe0], RZ ;  /* 0x0000e0ff03ff79a7 */ /* 0x0005e800081000ff */
[----:B------:R-:W-:-:S04]  /*18b0*/  ISETP.NE.AND P0, PT, R9, 0x2, PT ;  /* 0x000000020900780c */ /* 0x000fc80003f05270 */
[----:B------:R-:W-:Y:S02]  /*18c0*/  SEL R9, R9, RZ, P0 ;  /* 0x000000ff09097207 */ /* 0x000fe40000000000 */
[----:B--2---:R-:W-:-:S04]  /*18d0*/  SEL R3, RZ, 0x1, P0 ;  /* 0x00000001ff037807 */ /* 0x004fc80000000000 */
[----:B------:R-:W-:-:S07]  /*18e0*/  LOP3.LUT R8, R8, R3, RZ, 0x3c, !PT ;  /* 0x0000000308087212 */ /* 0x000fce00078e3cff */
.L_x_23:
[----:B------:R-:W-:Y:S01]  /*18f0*/  UMOV UR6, 0x400 ;  /* 0x0000040000067882 */ /* 0x000fe20000000000 */
[----:B------:R-:W-:Y:S01]  /*1900*/  SHF.L.U32 R0, R12, 0x1f, RZ ;  /* 0x0000001f0c007819 */ /* 0x000fe200000006ff */
[----:B-1----:R-:W-:Y:S02]  /*1910*/  ULEA UR6, UR47, UR6, 0x18 ;  /* 0x000000062f067291 */ /* 0x002fe4000f8ec0ff */
[----:B------:R-:W-:Y:S02]  /*1920*/  UISETP.GE.U32.AND UP0, UPT, UR45, 0x3f, UPT ;  /* 0x0000003f2d00788c */ /* 0x000fe4000bf06070 */
[----:B------:R-:W-:Y:S02]  /*1930*/  ULEA UR4, UR5, UR6, 0x3 ;  /* 0x0000000605047291 */ /* 0x000fe4000f8e18ff */
[----:B------:R-:W-:Y:S02]  /*1940*/  USHF.L.U32 UR11, UR20, 0x7, URZ ;  /* 0x00000007140b7899 */ /* 0x000fe400080006ff */
[----:B------:R-:W-:Y:S01]  /*1950*/  ULEA UR35, UR16, UR44, 0x7 ;  /* 0x0000002c10237291 */ /* 0x000fe2000f8e38ff */
[----:B------:R-:W-:-:S04]  /*1960*/  UMOV UR13, URZ ;  /* 0x000000ff000d7c82 */ /* 0x000fc80008000000 */
[----:B------:R1:W2:Y:S01]  /*1970*/  SYNCS.PHASECHK.TRANS64.TRYWAIT P0, [UR4+0x18], R0 ;  /* 0x00001800ff0075a7 */ /* 0x0002a20008001104 */
[----:B------:R-:W-:Y:S06]  /*1980*/  BRA.U !UP0, `(.L_x_25) ;  /* 0x0000000108bc7547 */ /* 0x000fec000b800000 */
[----:B------:R-:W-:Y:S01]  /*1990*/  UMOV UR7, URZ ;  /* 0x000000ff00077c82 */ /* 0x000fe20008000000 */
[----:B------:R-:W-:-:S05]  /*19a0*/  UMOV UR4, UR5 ;  /* 0x0000000500047c82 */ /* 0x000fca0008000000 */
.L_x_31:
[----:B------:R-:W-:Y:S01]  /*19b0*/  ULEA UR33, UR4, UR6, 0x3 ;  /* 0x0000000604217291 */ /* 0x000fe2000f8e18ff */
[----:B--2---:R-:W-:Y:S01]  /*19c0*/  @!P3 MOV R2, 0x4000 ;  /* 0x000040000002b802 */ /* 0x004fe20000000f00 */
[----:B--2-4-:R-:W-:Y:S10]  /*19d0*/  @P0 BRA `(.L_x_26) ;  /* 0x00000000000c0947 */ /* 0x014ff40003800000 */
[----:B------:R-:W-:-:S04]  /*19e0*/  SHF.L.U32 R3, R12, 0x1f, RZ ;  /* 0x0000001f0c037819 */ /* 0x000fc800000006ff */
[----:B------:R-:W2:Y:S02]  /*19f0*/  SYNCS.PHASECHK.TRANS64.TRYWAIT P0, [UR33+0x18], R3 ;  /* 0x00001803ff0075a7 */ /* 0x000ea40008001121 */
[----:B--2---:R-:W-:Y:S05]  /*1a00*/  @!P0 BRA `(.L_x_27) ;  /* 0x0000007800248947 */ /* 0x004fea0003800000 */
.L_x_26:
[----:B------:R2:W-:Y:S01]  /*1a10*/  @!P3 SYNCS.ARRIVE.TRANS64 RZ, [UR33], R2 ;  /* 0x00000002ffffb9a7 */ /* 0x0005e20008000021 */
[----:B------:R-:W-:-:S04]  /*1a20*/  ULOP3.LUT UR5, UR25, 0x2, URZ, 0xfc, !UPT ;  /* 0x0000000219057892 */ /* 0x000fc8000f8efcff */
[----:B------:R-:W-:-:S09]  /*1a30*/  UISETP.NE.AND UP0, UPT, UR5, 0x2, UPT ;  /* 0x000000020500788c */ /* 0x000fd2000bf05270 */
[----:B------:R-:W-:Y:S05]  /*1a40*/  BRA.U UP0, `(.L_x_28) ;  /* 0x0000000100047547 */ /* 0x000fea000b800000 */
[----:B------:R-:W-:Y:S05]  /*1a50*/  BPT.TRAP 0x1 ;  /* 0x000000040000795c */ /* 0x000fea0000300000 */
.L_x_28:
[----:B------:R-:W-:Y:S04]  /*1a60*/  BSSY.RECONVERGENT B0, `(.L_x_29) ;  /* 0x0000003000007945 */ /* 0x000fe80003800200 */
[----:B------:R-:W-:Y:S05]  /*1a70*/  @P2 BRA `(.L_x_30) ;  /* 0x0000000000042947 */ /* 0x000fea0003800000 */
[----:B------:R-:W-:Y:S05]  /*1a80*/  BPT.TRAP 0x1 ;  /* 0x000000040000795c */ /* 0x000fea0000300000 */
.L_x_30:
[----:B------:R-:W-:Y:S05]  /*1a90*/  BSYNC.RECONVERGENT B0 ;  /* 0x0000000000007941 */ /* 0x000fea0003800200 */
.L_x_29:
[----:B------:R-:W-:Y:S02]  /*1aa0*/  UIADD3 UR5, UPT, UPT, UR4, 0x1, URZ ;  /* 0x0000000104057890 */ /* 0x000fe4000fffe0ff */
[----:B------:R-:W-:Y:S02]  /*1ab0*/  UIADD3 UR16, UP1, UPT, UR28, 0x80, URZ ;  /* 0x000000801c107890 */ /* 0x000fe4000ff3e0ff */
[----:B------:R-:W-:Y:S02]  /*1ac0*/  UISETP.NE.AND UP0, UPT, UR5, 0x3, UPT ;  /* 0x000000030500788c */ /* 0x000fe4000bf05270 */
[----:B------:R-:W-:Y:S02]  /*1ad0*/  USHF.L.U32 UR34, UR7, 0x5, URZ ;  /* 0x0000000507227899 */ /* 0x000fe400080006ff */
[----:B------:R-:W-:Y:S02]  /*1ae0*/  USEL UR9, URZ, 0x1, UP0 ;  /* 0x00000001ff097887 */ /* 0x000fe40008000000 */
[----:B------:R-:W-:-:S02]  /*1af0*/  USEL UR5, UR5, URZ, UP0 ;  /* 0x000000ff05057287 */ /* 0x000fc40008000000 */
[----:B------:R-:W-:Y:S02]  /*1b00*/  UIADD3 UR14, UP0, UPT, UR28, 0x180, URZ ;  /* 0x000001801c0e7890 */ /* 0x000fe4000ff1e0ff */
[----:B------:R-:W-:Y:S01]  /*1b10*/  ULEA UR8, UR5, UR6, 0x3 ;  /* 0x0000000605087291 */ /* 0x000fe2000f8e18ff */
[----:B------:R-:W-:Y:S01]  /*1b20*/  LOP3.LUT R12, R12, UR9, RZ, 0x3c, !PT ;  /* 0x000000090c0c7c12 */ /* 0x000fe2000f8e3cff */
[----:B------:R-:W-:Y:S02]  /*1b30*/  UIADD3.X UR17, UPT, UPT, URZ, UR29, URZ, UP1, !UPT ;  /* 0x0000001dff117290 */ /* 0x000fe40008ffe4ff */
[----:B------:R-:W-:Y:S01]  /*1b40*/  UIADD3.X UR15, UPT, UPT, URZ, UR29, URZ, UP0, !UPT ;  /* 0x0000001dff0f7290 */ /* 0x000fe200087fe4ff */
[----:B-1----:R-:W-:Y:S01]  /*1b50*/  SHF.L.U32 R0, R12, 0x1f, RZ ;  /* 0x0000001f0c007819 */ /* 0x002fe200000006ff */
[----:B------:R-:W-:Y:S01]  /*1b60*/  UMOV UR18, 0x0 ;  /* 0x0000000000127882 */ /* 0x000fe20000000000 */
[----:B------:R-:W-:Y:S01]  /*1b70*/  UMOV UR19, 0x10000000 ;  /* 0x1000000000137882 */ /* 0x000fe20000000000 */
[----:B------:R-:W-:Y:S01]  /*1b80*/  UMOV UR12, UR36 ;  /* 0x00000024000c7c82 */ /* 0x000fe20008000000 */
[----:B------:R3:W4:Y:S01]  /*1b90*/  SYNCS.PHASECHK.TRANS64.TRYWAIT P0, [UR8+0x18], R0 ;  /* 0x00001800ff0075a7 */ /* 0x0007220008001108 */
[----:B------:R-:W-:Y:S01]  /*1ba0*/  USHF.L.U32 UR8, UR4, 0xd, URZ ;  /* 0x0000000d04087899 */ /* 0x000fe200080006ff */
[----:B------:R-:W-:-:S02]  /*1bb0*/  UMOV UR9, UR33 ;  /* 0x0000002100097c82 */ /* 0x000fc40008000000 */
[----:B------:R-:W-:Y:S01]  /*1bc0*/  UMOV UR4, 0x30000 ;  /* 0x0003000000047882 */ /* 0x000fe20000000000 */
[----:B------:R-:W-:Y:S02]  /*1bd0*/  ULEA UR32, UR21, UR8, 0x1 ;  /* 0x0000000815207291 */ /* 0x000fe4000f8e08ff */
[----:B------:R-:W-:Y:S02]  /*1be0*/  UIADD3 UR8, UPT, UPT, UR6, 0xe400, UR8 ;  /* 0x0000e40006087890 */ /* 0x000fe4000fffe008 */
[----:B------:R-:W-:Y:S01]  /*1bf0*/  UIADD3 UR32, UPT, UPT, UR6, 0x8400, UR32 ;  /* 0x0000840006207890 */ /* 0x000fe2000fffe020 */
[----:B------:R-:W-:Y:S01]  /*1c00*/  UMOV UR10, UR34 ;  /* 0x00000022000a7c82 */ /* 0x000fe20008000000 */
[----:B------:R-:W-:Y:S01]  /*1c10*/  UIADD3 UR7, UPT, UPT, UR7, 0x1, URZ ;  /* 0x0000000107077890 */ /* 0x000fe2000fffe0ff */
[----:B------:R-:W-:-:S03]  /*1c20*/  UMOV UR13, UR24 ;  /* 0x00000018000d7c82 */ /* 0x000fc60008000000 */
[----:B------:R-:W-:-:S03]  /*1c30*/  UISETP.NE.AND UP0, UPT, UR7, UR24, UPT ;  /* 0x000000180700728c */ /* 0x000fc6000bf05270 */
[----:B------:R1:W-:Y:S01]  /*1c40*/  UTMALDG.3D.MULTICAST [UR32], [UR16], UR4, desc[UR18] ;  /* 0x00001220100073b4 */ /* 0x0003e20008011804 */
[----:B------:R3:W-:Y:S01]  /*1c50*/  UTMALDG.3D [UR8], [UR14], desc[UR18] ;  /* 0x000012080e0075b4 */ /* 0x0007e20008011000 */
[----:B-1----:R-:W-:-:S04]  /*1c60*/  UMOV UR4, UR5 ;  /* 0x0000000500047c82 */ /* 0x002fc80008000000 */
[----:B---3--:R-:W-:Y:S05]  /*1c70*/  BRA.U UP0, `(.L_x_31) ;  /* 0xfffffffd004c7547 */ /* 0x008fea000b83ffff */
.L_x_25:
[----:B------:R-:W-:Y:S01]  /*1c80*/  ULEA UR4, UR5, UR6, 0x3 ;  /* 0x0000000605047291 */ /* 0x000fe2000f8e18ff */
[----:B-1----:R-:W-:Y:S01]  /*1c90*/  SHF.L.U32 R0, R12, 0x1f, RZ ;  /* 0x0000001f0c007819 */ /* 0x002fe200000006ff */
[----:B------:R-:W-:Y:S01]  /*1ca0*/  @!P1 SYNCS.ARRIVE.TRANS64.A1T0 RZ, [UR6+0x78], RZ ;  /* 0x000078ffffff99a7 */ /* 0x000fe20008100006 */
[----:B------:R-:W-:-:S06]  /*1cb0*/  UISETP.GT.AND UP0, UPT, UR41, UR40, UPT ;  /* 0x000000282900728c */ /* 0x000fcc000bf04270 */
[----:B--2-4-:R1:W2:Y:S03]  /*1cc0*/  SYNCS.PHASECHK.TRANS64.TRYWAIT P0, [UR4+0x18], R0 ;  /* 0x00001800ff0075a7 */ /* 0x0142a60008001104 */
[----:B------:R-:W-:Y:S05]  /*1cd0*/  BRA.U !UP0, `(.L_x_32) ;  /* 0x0000000108c07547 */ /* 0x000fea000b800000 */
[----:B------:R-:W-:Y:S01]  /*1ce0*/  UIADD3 UR26, UPT, UPT, UR43, UR13, URZ ;  /* 0x0000000d2b1a7290 */ /* 0x000fe2000fffe0ff */
[----:B------:R-:W-:-:S11]  /*1cf0*/  UMOV UR4, UR5 ;  /* 0x0000000500047c82 */ /* 0x000fd60008000000 */
.L_x_38:
[----:B------:R-:W-:Y:S01]  /*1d00*/  ULEA UR17, UR4, UR6, 0x3 ;  /* 0x0000000604117291 */ /* 0x000fe2000f8e18ff */
[----:B--2---:R-:W-:Y:S01]  /*1d10*/  @!P3 MOV R2, 0x4000 ;  /* 0x000040000002b802 */ /* 0x004fe20000000f00 */
[----:B--2-4-:R-:W-:Y:S10]  /*1d20*/  @P0 BRA `(.L_x_33) ;  /* 0x00000000000c0947 */ /* 0x014ff40003800000 */
[----:B------:R-:W-:-:S04]  /*1d30*/  SHF.L.U32 R3, R12, 0x1f, RZ ;  /* 0x0000001f0c037819 */ /* 0x000fc800000006ff */
[----:B------:R-:W2:Y:S02]  /*1d40*/  SYNCS.PHASECHK.TRANS64.TRYWAIT P0, [UR17+0x18], R3 ;  /* 0x00001803ff0075a7 */ /* 0x000ea40008001111 */
[----:B--2---:R-:W-:Y:S05]  /*1d50*/  @!P0 BRA `(.L_x_34) ;  /* 0x0000007400688947 */ /* 0x004fea0003800000 */
.L_x_33:
[----:B------:R2:W-:Y:S01]  /*1d60*/  @!P3 SYNCS.ARRIVE.TRANS64 RZ, [UR17], R2 ;  /* 0x00000002ffffb9a7 */ /* 0x0005e20008000011 */
[----:B------:R-:W-:-:S04]  /*1d70*/  ULOP3.LUT UR5, UR25, 0x2, URZ, 0xfc, !UPT ;  /* 0x0000000219057892 */ /* 0x000fc8000f8efcff */
[----:B------:R-:W-:-:S09]  /*1d80*/  UISETP.NE.AND UP0, UPT, UR5, 0x2, UPT ;  /* 0x000000020500788c */ /* 0x000fd2000bf05270 */
[----:B------:R-:W-:Y:S05]  /*1d90*/  BRA.U UP0, `(.L_x_35) ;  /* 0x0000000100047547 */ /* 0x000fea000b800000 */
[----:B------:R-:W-:Y:S05]  /*1da0*/  BPT.TRAP 0x1 ;  /* 0x000000040000795c */ /* 0x000fea0000300000 */
.L_x_35:
[----:B------:R-:W-:Y:S04]  /*1db0*/  BSSY.RECONVERGENT B0, `(.L_x_36) ;  /* 0x0000003000007945 */ /* 0x000fe80003800200 */
[----:B------:R-:W-:Y:S05]  /*1dc0*/  @P2 BRA `(.L_x_37) ;  /* 0x0000000000042947 */ /* 0x000fea0003800000 */
[----:B------:R-:W-:Y:S05]  /*1dd0*/  BPT.TRAP 0x1 ;  /* 0x000000040000795c */ /* 0x000fea0000300000 */
.L_x_37:
[----:B------:R-:W-:Y:S05]  /*1de0*/  BSYNC.RECONVERGENT B0 ;  /* 0x0000000000007941 */ /* 0x000fea0003800200 */
.L_x_36:
[----:B------:R-:W-:Y:S02]  /*1df0*/  UIADD3 UR5, UPT, UPT, UR4, 0x1, URZ ;  /* 0x0000000104057890 */ /* 0x000fe4000fffe0ff */
[----:B------:R-:W-:Y:S02]  /*1e00*/  UIADD3 UR14, UP1, UPT, UR28, 0x80, URZ ;  /* 0x000000801c0e7890 */ /* 0x000fe4000ff3e0ff */
[----:B------:R-:W-:Y:S02]  /*1e10*/  UISETP.NE.AND UP0, UPT, UR5, 0x3, UPT ;  /* 0x000000030500788c */ /* 0x000fe4000bf05270 */
[----:B------:R-:W-:Y:S02]  /*1e20*/  USHF.L.U32 UR18, UR13, 0x5, URZ ;  /* 0x000000050d127899 */ /* 0x000fe400080006ff */
[----:B------:R-:W-:Y:S02]  /*1e30*/  USEL UR8, URZ, 0x1, UP0 ;  /* 0x00000001ff087887 */ /* 0x000fe40008000000 */
[----:B------:R-:W-:-:S02]  /*1e40*/  USEL UR5, UR5, URZ, UP0 ;  /* 0x000000ff05057287 */ /* 0x000fc40008000000 */
[----:B------:R-:W-:Y:S02]  /*1e50*/  UIADD3 UR22, UP0, UPT, UR28, 0x180, URZ ;  /* 0x000001801c167890 */ /* 0x000fe4000ff1e0ff */
[----:B------:R-:W-:Y:S01]  /*1e60*/  LOP3.LUT R12, R12, UR8, RZ, 0x3c, !PT ;  /* 0x000000080c0c7c12 */ /* 0x000fe2000f8e3cff */
[----:B------:R-:W-:Y:S02]  /*1e70*/  USHF.L.U32 UR8, UR4, 0xd, URZ ;  /* 0x0000000d04087899 */ /* 0x000fe400080006ff */
[----:B------:R-:W-:Y:S01]  /*1e80*/  ULEA UR7, UR5, UR6, 0x3 ;  /* 0x0000000605077291 */ /* 0x000fe2000f8e18ff */
[----:B-1----:R-:W-:Y:S01]  /*1e90*/  SHF.L.U32 R0, R12, 0x1f, RZ ;  /* 0x0000001f0c007819 */ /* 0x002fe200000006ff */
[----:B------:R-:W-:Y:S02]  /*1ea0*/  ULEA UR16, UR21, UR8, 0x1 ;  /* 0x0000000815107291 */ /* 0x000fe4000f8e08ff */
[----:B------:R-:W-:Y:S02]  /*1eb0*/  UIADD3.X UR15, UPT, UPT, URZ, UR29, URZ, UP1, !UPT ;  /* 0x0000001dff0f7290 */ /* 0x000fe40008ffe4ff */
[----:B------:R-:W-:-:S02]  /*1ec0*/  UIADD3 UR16, UPT, UPT, UR6, 0x8400, UR16 ;  /* 0x0000840006107890 */ /* 0x000fc4000fffe010 */
[----:B------:R-:W-:Y:S01]  /*1ed0*/  UIADD3 UR8, UPT, UPT, UR6, 0xe400, UR8 ;  /* 0x0000e40006087890 */ /* 0x000fe2000fffe008 */
[----:B------:R3:W4:Y:S01]  /*1ee0*/  SYNCS.PHASECHK.TRANS64.TRYWAIT P0, [UR7+0x18], R0 ;  /* 0x00001800ff0075a7 */ /* 0x0007220008001107 */
[----:B------:R-:W-:Y:S01]  /*1ef0*/  UIADD3.X UR23, UPT, UPT, URZ, UR29, URZ, UP0, !UPT ;  /* 0x0000001dff177290 */ /* 0x000fe200087fe4ff */
[----:B------:R-:W-:Y:S01]  /*1f00*/  UMOV UR4, 0x30000 ;  /* 0x0003000000047882 */ /* 0x000fe20000000000 */
[----:B------:R-:W-:Y:S01]  /*1f10*/  UMOV UR30, 0x0 ;  /* 0x00000000001e7882 */ /* 0x000fe20000000000 */
[----:B------:R-:W-:Y:S01]  /*1f20*/  UMOV UR31, 0x10000000 ;  /* 0x10000000001f7882 */ /* 0x000fe20000000000 */
[----:B------:R-:W-:Y:S01]  /*1f30*/  UMOV UR19, UR35 ;  /* 0x0000002300137c82 */ /* 0x000fe20008000000 */
[----:B------:R-:W-:Y:S01]  /*1f40*/  UMOV UR20, UR36 ;  /* 0x0000002400147c82 */ /* 0x000fe20008000000 */
[----:B------:R-:W-:Y:S01]  /*1f50*/  UMOV UR12, UR36 ;  /* 0x00000024000c7c82 */ /* 0x000fe20008000000 */
[----:B------:R-:W-:Y:S01]  /*1f60*/  UMOV UR9, UR17 ;  /* 0x0000001100097c82 */ /* 0x000fe20008000000 */
[----:B------:R-:W-:Y:S01]  /*1f70*/  UMOV UR10, UR18 ;  /* 0x00000012000a7c82 */ /* 0x000fe20008000000 */
[----:B------:R1:W-:Y:S01]  /*1f80*/  UTMALDG.3D.MULTICAST [UR16], [UR14], UR4, desc[UR30] ;  /* 0x00001e100e0073b4 */ /* 0x0003e20008011804 */
[----:B------:R-:W-:-:S04]  /*1f90*/  UIADD3 UR13, UPT, UPT, UR13, 0x1, URZ ;  /* 0x000000010d0d7890 */ /* 0x000fc8000fffe0ff */
[----:B------:R-:W-:Y:S01]  /*1fa0*/  UISETP.NE.AND UP0, UPT, UR13, UR26, UPT ;  /* 0x0000001a0d00728c */ /* 0x000fe2000bf05270 */
[----:B------:R3:W-:Y:S01]  /*1fb0*/  UTMALDG.3D [UR8], [UR22], desc[UR30] ;  /* 0x00001e08160075b4 */ /* 0x0007e20008011000 */
[----:B-1----:R-:W-:-:S07]  /*1fc0*/  UMOV UR4, UR5 ;  /* 0x0000000500047c82 */ /* 0x002fce0008000000 */
[----:B---3--:R-:W-:Y:S05]  /*1fd0*/  BRA.U UP0, `(.L_x_38) ;  /* 0xfffffffd00487547 */ /* 0x008fea000b83ffff */
.L_x_32:
[C---:B------:R-:W-:Y:S01]  /*1fe0*/  LEA R3, R11.reuse, UR6, 0x3 ;  /* 0x000000060b037c11 */ /* 0x040fe2000f8e18ff */
[----:B------:R-:W-:Y:S01]  /*1ff0*/  NOP ;  /* 0x0000000000007918 */ /* 0x000fe20000000000 */
[----:B-1----:R-:W-:Y:S02]  /*2000*/  SHF.L.U32 R0, R10, 0x1f, RZ ;  /* 0x0000001f0a007819 */ /* 0x002fe400000006ff */
[----:B------:R-:W-:Y:S02]  /*2010*/  LEA R5, R11, UR6, 0x4 ;  /* 0x000000060b057c11 */ /* 0x000fe4000f8e20ff */
[----:B--2-4-:R-:W1:Y:S02]  /*2020*/  SYNCS.PHASECHK.TRANS64.TRYWAIT P0, [R3+URZ+0x80], R0 ;  /* 0x00008000030075a7 */ /* 0x014e6400080011ff */
[----:B-1----:R-:W-:Y:S05]  /*2030*/  @!P0 BRA `(.L_x_39) ;  /* 0x0000007000c88947 */ /* 0x002fea0003800000 */
.L_x_140:
[----:B------:R-:W2:Y:S01]  /*2040*/  LDS.128 R4, [R5+0x110] ;  /* 0x0001100005047984 */ /* 0x000ea20000000c00 */
[----:B------:R-:W-:Y:S01]  /*2050*/  UISETP.GE.AND UP0, UPT, UR42, 0x1, UPT ;  /* 0x000000012a00788c */ /* 0x000fe2000bf06270 */
[----:B------:R-:W-:Y:S01]  /*2060*/  @!PT LDS RZ, [RZ] ;  /* 0x00000000fffff984 */ /* 0x000fe20000000800 */
[----:B------:R-:W-:Y:S01]  /*2070*/  @!PT LDS RZ, [RZ] ;  /* 0x00000000fffff984 */ /* 0x000fe20000000800 */
[----:B------:R-:W-:Y:S01]  /*2080*/  @!PT LDS RZ, [RZ] ;  /* 0x00000000fffff984 */ /* 0x000fe20000000800 */
[----:B------:R-:W-:Y:S01]  /*2090*/  @!PT LDS RZ, [RZ] ;  /* 0x00000000fffff984 */ /* 0x000fe20000000800 */
[----:B------:R3:W-:Y:S06]  /*20a0*/  MEMBAR.ALL.CTA ;  /* 0x0000000000007992 */ /* 0x0007ec0000008000 */
[----:B---3--:R-:W3:Y:S01]  /*20b0*/  FENCE.VIEW.ASYNC.S ;  /* 0x00000000000073c6 */ /* 0x008ee20000000000 */
[----:B--2---:R-:W-:-:S13]  /*20c0*/  LOP3.LUT P0, RZ, R6, 0x1, RZ, 0xc0, !PT ;  /* 0x0000000106ff7812 */ /* 0x004fda000780c0ff */
[----:B---3--:R-:W-:Y:S01]  /*20d0*/  VOTEU.ANY UP1, P0 ;  /* 0x0000000000ff7886 */ /* 0x008fe20000020100 */
[----:B------:R-:W-:-:S13]  /*20e0*/  PLOP3.LUT P0, PT, PT, PT, UP1, 0x80, 0x8 ;  /* 0x000000000008781c */ /* 0x000fda0003f0f018 */
[----:B-1----:R-:W-:Y:S02]  /*20f0*/  @P0 LOP3.LUT R0, R5, 0xffff, RZ, 0xc0, !PT ;  /* 0x0000ffff05000812 */ /* 0x002fe400078ec0ff */
[----:B------:R-:W-:Y:S02]  /*2100*/  @P0 MOV R2, R4 ;  /* 0x0000000400020202 */ /* 0x000fe40000000f00 */
[----:B------:R-:W-:Y:S01]  /*2110*/  @P0 R2UR UR7, R0 ;  /* 0x00000000000702ca */ /* 0x000fe200000e0000 */
[----:B------:R-:W-:Y:S01]  /*2120*/  VIADD R0, R3, 0x90 ;  /* 0x0000009003007836 */ /* 0x000fe20000000000 */
[----:B------:R-:W-:Y:S02]  /*2130*/  @P0 SHF.R.U32.HI R4, RZ, 0x10, R5 ;  /* 0x00000010ff040819 */ /* 0x000fe40000011605 */
[----:B------:R-:W-:Y:S02]  /*2140*/  @P0 R2UR UR8, R2 ;  /* 0x00000000020802ca */ /* 0x000fe400000e0000 */
[----:B------:R-:W-:-:S02]  /*2150*/  PRMT R0, RZ, 0x654, R0 ;  /* 0x00000654ff007816 */ /* 0x000fc40000000000 */
[----:B------:R-:W-:Y:S02]  /*2160*/  @P0 R2UR UR4, R4 ;  /* 0x00000000040402ca */ /* 0x000fe400000e0000 */
[----:B------:R1:W-:Y:S03]  /*2170*/  SYNCS.ARRIVE.TRANS64.RED.A1T0 RZ, [R0+URZ], RZ ;  /* 0x000000ff00ff79a7 */ /* 0x0003e600081004ff */
[----:B------:R-:W-:-:S04]  /*2180*/  @UP1 UMOV UR27, UR7 ;  /* 0x00000007001b1c82 */ /* 0x000fc80008000000 */
[----:B------:R-:W-:-:S04]  /*2190*/  @UP1 UMOV UR37, UR8 ;  /* 0x0000000800251c82 */ /* 0x000fc80008000000 */
[----:B------:R-:W-:Y:S01]  /*21a0*/  @UP1 UMOV UR36, UR4 ;  /* 0x0000000400241c82 */ /* 0x000fe20008000000 */
[----:B------:R-:W-:Y:S05]  /*21b0*/  BRA.U !UP0, `(.L_x_40) ;  /* 0x0000000108d47547 */ /* 0x000fea000b800000 */
[----:B------:R-:W2:Y:S01]  /*21c0*/  LDCU.128 UR12, c[0x0][0xb10] ;  /* 0x00016200ff0c77ac */ /* 0x000ea20008000c00 */
[----:B------:R-:W3:Y:S01]  /*21d0*/  LDCU UR26, c[0x0][0xb20] ;  /* 0x00016400ff1a77ac */ /* 0x000ee20008000800 */
[----:B------:R-:W4:Y:S01]  /*21e0*/  LDCU UR20, c[0x0][0xb0c] ;  /* 0x00016180ff1477ac */ /* 0x000f220008000800 */
[----:B------:R-:W1:Y:S01]  /*21f0*/  LDCU.64 UR10, c[0x0][0xb28] ;  /* 0x00016500ff0a77ac */ /* 0x000e620008000a00 */
[----:B------:R-:W-:Y:S02]  /*2200*/  UISETP.NE.AND UP3, UPT, UR42, 0x1, UPT ;  /* 0x000000012a00788c */ /* 0x000fe4000bf65270 */
[----:B--2---:R-:W-:Y:S02]  /*2210*/  UIMAD.WIDE.U32 UR16, UR38, UR15, URZ ;  /* 0x0000000f261072a5 */ /* 0x004fe4000f8e00ff */
[----:B------:R-:W-:Y:S02]  /*2220*/  UIMAD.WIDE.U32 UR8, UR39, UR12, URZ ;  /* 0x0000000c270872a5 */ /* 0x000fe4000f8e00ff */
[----:B------:R-:W-:-:S02]  /*2230*/  UISETP.NE.AND UP0, UPT, UR14, 0x1, UPT ;  /* 0x000000010e00788c */ /* 0x000fc4000bf05270 */
[----:B------:R-:W-:Y:S01]  /*2240*/  UIMAD.WIDE.U32 UR22, UR27, UR15, URZ ;  /* 0x0000000f1b1672a5 */ /* 0x000fe2000f8e00ff */
[----:B------:R-:W-:Y:S02]  /*2250*/  UMOV UR16, UR17 ;  /* 0x0000001100107c82 */ /* 0x000fe40008000000 */
[----:B------:R-:W-:Y:S01]  /*2260*/  UMOV UR8, UR9 ;  /* 0x0000000900087c82 */ /* 0x000fe20008000000 */
[----:B---3--:R-:W-:Y:S02]  /*2270*/  USHF.R.U32.HI UR16, URZ, UR26, UR16 ;  /* 0x0000001aff107299 */ /* 0x008fe40008011610 */
[----:B----4-:R-:W-:Y:S02]  /*2280*/  UISETP.NE.AND UP2, UPT, UR20, 0x1, UPT ;  /* 0x000000011400788c */ /* 0x010fe4000bf45270 */
[----:B------:R-:W-:Y:S02]  /*2290*/  USHF.R.U32.HI UR8, URZ, UR13, UR8 ;  /* 0x0000000dff087299 */ /* 0x000fe40008011608 */
[----:B------:R-:W-:-:S02]  /*22a0*/  USEL UR7, UR38, UR16, !UP0 ;  /* 0x0000001026077287 */ /* 0x000fc4000c000000 */
[----:B------:R-:W-:Y:S02]  /*22b0*/  USEL UR8, UR39, UR8, !UP2 ;  /* 0x0000000827087287 */ /* 0x000fe4000d000000 */
[----:B-1----:R-:W-:Y:S01]  /*22c0*/  UIMAD.WIDE.U32 UR16, UR7, UR10, URZ ;  /* 0x0000000a071072a5 */ /* 0x002fe2000f8e00ff */
[----:B------:R-:W-:Y:S01]  /*22d0*/  UMOV UR4, UR23 ;  /* 0x0000001700047c82 */ /* 0x000fe20008000000 */
[----:B------:R-:W-:Y:S02]  /*22e0*/  UIMAD.WIDE.U32 UR18, UR37, UR12, URZ ;  /* 0x0000000c251272a5 */ /* 0x000fe4000f8e00ff */
[----:B------:R-:W-:-:S03]  /*22f0*/  UIMAD.WIDE.U32 UR22, UR8, UR10, URZ ;  /* 0x0000000a081672a5 */ /* 0x000fc6000f8e00ff */
[----:B------:R-:W-:Y:S01]  /*2300*/  UMOV UR16, UR17 ;  /* 0x0000001100107c82 */ /* 0x000fe20008000000 */
[----:B------:R-:W-:Y:S02]  /*2310*/  USHF.R.U32.HI UR4, URZ, UR26, UR4 ;  /* 0x0000001aff047299 */ /* 0x000fe40008011604 */
[----:B------:R-:W-:Y:S01]  /*2320*/  @UP3 USHF.R.U32.HI UR7, URZ, UR11, UR16 ;  /* 0x0000000bff073299 */ /* 0x000fe20008011610 */
[----:B------:R-:W-:Y:S01]  /*2330*/  UMOV UR18, UR19 ;  /* 0x0000001300127c82 */ /* 0x000fe20008000000 */
[----:B------:R-:W-:Y:S01]  /*2340*/  UMOV UR22, UR23 ;  /* 0x0000001700167c82 */ /* 0x000fe20008000000 */
[----:B------:R-:W-:Y:S02]  /*2350*/  USHF.R.U32.HI UR13, URZ, UR13, UR18 ;  /* 0x0000000dff0d7299 */ /* 0x000fe40008011612 */
[----:B------:R-:W-:Y:S02]  /*2360*/  USEL UR4, UR27, UR4, !UP0 ;  /* 0x000000041b047287 */ /* 0x000fe4000c000000 */
[----:B------:R-:W-:-:S02]  /*2370*/  @UP3 USHF.R.U32.HI UR8, URZ, UR11, UR22 ;  /* 0x0000000bff083299 */ /* 0x000fc40008011616 */
[----:B------:R-:W-:Y:S02]  /*2380*/  UIMAD UR9, UR42, UR7, URZ ;  /* 0x000000072a0972a4 */ /* 0x000fe4000f8e02ff */
[----:B------:R-:W-:Y:S02]  /*2390*/  USEL UR7, UR37, UR13, !UP2 ;  /* 0x0000000d25077287 */ /* 0x000fe4000d000000 */
[----:B------:R-:W-:Y:S02]  /*23a0*/  UIMAD UR12, UR42, UR8, URZ ;  /* 0x000000082a0c72a4 */ /* 0x000fe4000f8e02ff */
[----:B------:R-:W-:Y:S02]  /*23b0*/  UISETP.GE.AND UP0, UPT, UR4, UR9, UPT ;  /* 0x000000090400728c */ /* 0x000fe4000bf06270 */
[----:B------:R-:W-:Y:S02]  /*23c0*/  UIMAD.WIDE.U32 UR16, UR4, UR10, URZ ;  /* 0x0000000a041072a5 */ /* 0x000fe4000f8e00ff */
[----:B------:R-:W-:-:S02]  /*23d0*/  UISETP.GE.OR UP0, UPT, UR7, UR12, UP0 ;  /* 0x0000000c0700728c */ /* 0x000fc40008706670 */
        /* <DEDUP_REMOVED lines=19> */
.L_x_40:
[----:B------:R-:W2:Y:S02]  /*2510*/  LDCU UR4, c[0x0][0xb30] ;  /* 0x00016600ff0477ac */ /* 0x000ea40008000800 */
[----:B--2---:R-:W-:-:S09]  /*2520*/  UISETP.NE.AND UP0, UPT, UR4, 0x1, UPT ;  /* 0x000000010400788c */ /* 0x004fd2000bf05270 */
[----:B------:R-:W-:Y:S05]  /*2530*/  BRA.U UP0, `(.L_x_41) ;  /* 0x0000000100447547 */ /* 0x000fea000b800000 */
[----:B------:R-:W2:Y:S01]  /*2540*/  LDCU.128 UR12, c[0x0][0xb10] ;  /* 0x00016200ff0c77ac */ /* 0x000ea20008000c00 */
[----:B------:R-:W3:Y:S01]  /*2550*/  LDCU UR16, c[0x0][0xb0c] ;  /* 0x00016180ff1077ac */ /* 0x000ee20008000800 */
[----:B------:R-:W4:Y:S01]  /*2560*/  LDCU UR17, c[0x0][0xb20] ;  /* 0x00016400ff1177ac */ /* 0x000f220008000800 */
[----:B--2---:R-:W-:Y:S02]  /*2570*/  UIMAD.WIDE.U32 UR10, UR37, UR12, URZ ;  /* 0x0000000c250a72a5 */ /* 0x004fe4000f8e00ff */
[----:B------:R-:W-:Y:S02]  /*2580*/  UIMAD.WIDE.U32 UR8, UR27, UR15, URZ ;  /* 0x0000000f1b0872a5 */ /* 0x000fe4000f8e00ff */
[----:B---3--:R-:W-:Y:S02]  /*2590*/  UISETP.NE.AND UP2, UPT, UR16, 0x1, UPT ;  /* 0x000000011000788c */ /* 0x008fe4000bf45270 */
[----:B------:R-:W-:Y:S01]  /*25a0*/  UISETP.NE.AND UP0, UPT, UR14, 0x1, UPT ;  /* 0x000000010e00788c */ /* 0x000fe2000bf05270 */
[----:B------:R-:W-:-:S02]  /*25b0*/  UMOV UR7, UR11 ;  /* 0x0000000b00077c82 */ /* 0x000fc40008000000 */
[----:B------:R-:W-:Y:S01]  /*25c0*/  UMOV UR4, UR9 ;  /* 0x0000000900047c82 */ /* 0x000fe20008000000 */
[----:B------:R-:W-:Y:S02]  /*25d0*/  USHF.R.U32.HI UR7, URZ, UR13, UR7 ;  /* 0x0000000dff077299 */ /* 0x000fe40008011607 */
[----:B----4-:R-:W-:Y:S02]  /*25e0*/  USHF.R.U32.HI UR4, URZ, UR17, UR4 ;  /* 0x00000011ff047299 */ /* 0x010fe40008011604 */
[----:B------:R-:W-:Y:S02]  /*25f0*/  USEL UR7, UR37, UR7, !UP2 ;  /* 0x0000000725077287 */ /* 0x000fe4000d000000 */
[----:B------:R-:W-:-:S04]  /*2600*/  USEL UR4, UR27, UR4, !UP0 ;  /* 0x000000041b047287 */ /* 0x000fc8000c000000 */
[----:B------:R-:W-:Y:S02]  /*2610*/  UIADD3 UR8, UPT, UPT, UR7, -UR4, URZ ;  /* 0x8000000407087290 */ /* 0x000fe4000fffe0ff */
[----:B------:R-:W-:Y:S02]  /*2620*/  UIADD3 UR4, UPT, UPT, -UR7, UR4, URZ ;  /* 0x0000000407047290 */ /* 0x000fe4000fffe1ff */
[----:B------:R-:W-:Y:S02]  /*2630*/  UIMAD UR27, UR8, UR14, UR27 ;  /* 0x0000000e081b72a4 */ /* 0x000fe4000f8e021b */
[----:B------:R-:W-:-:S12]  /*2640*/  UIMAD UR37, UR4, UR16, UR37 ;  /* 0x00000010042572a4 */ /* 0x000fd8000f8e0225 */
.L_x_41:
[----:B------:R-:W-:Y:S01]  /*2650*/  VIADD R11, R11, 0x1 ;  /* 0x000000010b0b7836 */ /* 0x000fe20000000000 */
[----:B------:R-:W-:Y:S01]  /*2660*/  R2UR UR4, R82 ;  /* 0x00000000520472ca */ /* 0x000fe200000e0000 */
[----:B------:R-:W-:Y:S01]  /*2670*/  UIADD3 UR20, UPT, UPT, UR27, UR63, URZ ;  /* 0x0000003f1b147290 */ /* 0x000fe2000fffe0ff */
[----:B------:R-:W-:Y:S02]  /*2680*/  PLOP3.LUT P1, PT, PT, PT, PT, 0x80, 0x8 ;  /* 0x000000000008781c */ /* 0x000fe40003f2f070 */
[----:B------:R-:W-:-:S04]  /*2690*/  ISETP.NE.AND P0, PT, R11, 0x2, PT ;  /* 0x000000020b00780c */ /* 0x000fc80003f05270 */
[----:B------:R-:W-:Y:S02]  /*26a0*/  SEL R3, RZ, 0x1, P0 ;  /* 0x00000001ff037807 */ /* 0x000fe40000000000 */
[----:B------:R-:W-:Y:S02]  /*26b0*/  SEL R11, R11, RZ, P0 ;  /* 0x000000ff0b0b7207 */ /* 0x000fe40000000000 */
[----:B------:R-:W-:Y:S01]  /*26c0*/  LOP3.LUT R10, R10, R3, RZ, 0x3c, !PT ;  /* 0x000000030a0a7212 */ /* 0x000fe200078e3cff */
[----:B------:R-:W-:Y:S01]  /*26d0*/  UIADD3 UR16, UPT, UPT, UR37, UR4, URZ ;  /* 0x0000000425107290 */ /* 0x000fe2000fffe0ff */
[----:B------:R-:W-:Y:S11]  /*26e0*/  BRA.U UP1, `(.L_x_42) ;  /* 0xfffffff101407547 */ /* 0x000ff6000b83ffff */
[----:B------:R-:W-:Y:S01]  /*26f0*/  UIADD3 UR6, UPT, UPT, UR6, 0x18, URZ ;  /* 0x0000001806067890 */ /* 0x000fe2000fffe0ff */
[----:B------:R-:W-:-:S03]  /*2700*/  SHF.L.U32 R3, R12, 0x1f, RZ ;  /* 0x0000001f0c037819 */ /* 0x000fc600000006ff */
[----:B------:R-:W-:-:S09]  /*2710*/  ULEA UR4, UR5, UR6, 0x3 ;  /* 0x0000000605047291 */ /* 0x000fd2000f8e18ff */
[----:B------:R-:W2:Y:S02]  /*2720*/  SYNCS.PHASECHK.TRANS64.TRYWAIT P0, [UR4], R3 ;  /* 0x00000003ff0075a7 */ /* 0x000ea40008001104 */
[----:B--2---:R-:W-:Y:S05]  /*2730*/  @!P0 BRA `(.L_x_43) ;  /* 0x0000006c001c8947 */ /* 0x004fea0003800000 */
.L_x_142:
[----:B------:R-:W-:-:S04]  /*2740*/  UIADD3 UR4, UPT, UPT, UR5, 0x1, URZ ;  /* 0x0000000105047890 */ /* 0x000fc8000fffe0ff */
[----:B------:R-:W-:-:S04]  /*2750*/  UISETP.NE.AND UP0, UPT, UR4, 0x3, UPT ;  /* 0x000000030400788c */ /* 0x000fc8000bf05270 */
[----:B------:R-:W-:Y:S02]  /*2760*/  USEL UR7, URZ, 0x1, UP0 ;  /* 0x00000001ff077887 */ /* 0x000fe40008000000 */
[----:B------:R-:W-:-:S04]  /*2770*/  USEL UR4, UR4, URZ, UP0 ;  /* 0x000000ff04047287 */ /* 0x000fc80008000000 */
[----:B------:R-:W-:Y:S01]  /*2780*/  ULEA UR5, UR4, UR6, 0x3 ;  /* 0x0000000604057291 */ /* 0x000fe2000f8e18ff */
[----:B------:R-:W-:-:S04]  /*2790*/  LOP3.LUT R12, R12, UR7, RZ, 0x3c, !PT ;  /* 0x000000070c0c7c12 */ /* 0x000fc8000f8e3cff */
[----:B-1----:R-:W-:-:S04]  /*27a0*/  SHF.L.U32 R3, R12, 0x1f, RZ ;  /* 0x0000001f0c037819 */ /* 0x002fc800000006ff */
[----:B------:R-:W1:Y:S02]  /*27b0*/  SYNCS.PHASECHK.TRANS64.TRYWAIT P0, [UR5], R3 ;  /* 0x00000003ff0075a7 */ /* 0x000e640008001105 */
[----:B-1----:R-:W-:Y:S05]  /*27c0*/  @!P0 BRA `(.L_x_44) ;  /* 0x0000006c00108947 */ /* 0x002fea0003800000 */
.L_x_144:
[----:B------:R-:W-:-:S04]  /*27d0*/  UIADD3 UR4, UPT, UPT, UR4, 0x1, URZ ;  /* 0x0000000104047890 */ /* 0x000fc8000fffe0ff */
[----:B------:R-:W-:-:S04]  /*27e0*/  UISETP.NE.AND UP0, UPT, UR4, 0x3, UPT ;  /* 0x000000030400788c */ /* 0x000fc8000bf05270 */
[----:B------:R-:W-:Y:S02]  /*27f0*/  USEL UR5, URZ, 0x1, UP0 ;  /* 0x00000001ff057887 */ /* 0x000fe40008000000 */
[----:B------:R-:W-:-:S04]  /*2800*/  USEL UR4, UR4, URZ, UP0 ;  /* 0x000000ff04047287 */ /* 0x000fc80008000000 */
[----:B------:R-:W-:Y:S01]  /*2810*/  ULEA UR4, UR4, UR6, 0x3 ;  /* 0x0000000604047291 */ /* 0x000fe2000f8e18ff */
[----:B-1----:R-:W-:-:S04]  /*2820*/  LOP3.LUT R3, R12, UR5, RZ, 0x3c, !PT ;  /* 0x000000050c037c12 */ /* 0x002fc8000f8e3cff */
[----:B------:R-:W-:Y:S01]  /*2830*/  SHF.L.U32 R3, R3, 0x1f, RZ ;  /* 0x0000001f03037819 */ /* 0x000fe200000006ff */
[----:B------:R-:W-:-:S07]  /*2840*/  IMAD.U32 R0, RZ, RZ, UR4 ;  /* 0x00000004ff007e24 */ /* 0x000fce000f8e00ff */
.L_x_45:
[----:B-1----:R1:W2:Y:S02]  /*2850*/  SYNCS.PHASECHK.TRANS64.TRYWAIT P0, [R0+URZ], R3 ;  /* 0x00000003000075a7 */ /* 0x0022a400080011ff */
[----:B--2---:R-:W-:Y:S05]  /*2860*/  @!P0 NANOSLEEP.SYNCS 0x989680 ;  /* 0x009896800000895d */ /* 0x004fea0003900000 */
[----:B------:R-:W2:Y:S02]  /*2870*/  @!P0 SYNCS.PHASECHK.TRANS64 P0, [R0+URZ], R3 ;  /* 0x00000003000085a7 */ /* 0x000ea400080010ff */
[----:B--2---:R-:W-:Y:S05]  /*2880*/  @P0 EXIT ;  /* 0x000000000000094d */ /* 0x004fea0003800000 */
[----:B------:R-:W-:Y:S05]  /*2890*/  BRA `(.L_x_45) ;  /* 0xfffffffc00ec7947 */ /* 0x000fea000383ffff */
.L_x_22:
[----:B------:R-:W-:-:S04]  /*28a0*/  UISETP.NE.AND UP0, UPT, UR47, URZ, UPT ;  /* 0x000000ff2f00728c */ /* 0x000fc8000bf05270 */
[----:B------:R-:W-:-:S09]  /*28b0*/  UISETP.NE.OR UP0, UPT, UR17, 0x1, UP0 ;  /* 0x000000011100788c */ /* 0x000fd20008705670 */
[----:B------:R-:W-:Y:S05]  /*28c0*/  BRA.U UP0, `(.L_x_46) ;  /* 0x0000000500487547 */ /* 0x000fea000b800000 */
[----:B------:R-:W-:Y:S01]  /*28d0*/  ISETP.GE.U32.AND P2, PT, R0, 0x2, PT ;  /* 0x000000020000780c */ /* 0x000fe20003f46070 */
[----:B------:R-:W-:Y:S01]  /*28e0*/  IMAD.MOV.U32 R12, RZ, RZ, 0x1 ;  /* 0x00000001ff0c7424 */ /* 0x000fe200078e00ff */
[----:B------:R-:W-:Y:S02]  /*28f0*/  CS2R R10, SRZ ;  /* 0x00000000000a7805 */ /* 0x000fe4000001ff00 */
[----:B------:R-:W-:Y:S01]  /*2900*/  CS2R R8, SRZ ;  /* 0x0000000000087805 */ /* 0x000fe2000001ff00 */
[----:B------:R-:W-:Y:S01]  /*2910*/  UMOV UR6, 0x400 ;  /* 0x0000040000067882 */ /* 0x000fe20000000000 */
[----:B------:R-:W-:Y:S01]  /*2920*/  UMOV UR5, URZ ;  /* 0x000000ff00057c82 */ /* 0x000fe20008000000 */
[----:B------:R-:W-:-:S12]  /*2930*/  ULEA UR6, UR47, UR6, 0x18 ;  /* 0x000000062f067291 */ /* 0x000fd8000f8ec0ff */
.L_x_50:
[----:B------:R-:W-:Y:S02]  /*2940*/  LEA R2, R8, UR6, 0x3 ;  /* 0x0000000608027c11 */ /* 0x000fe4000f8e18ff */
[----:B------:R-:W-:-:S03]  /*2950*/  SHF.L.U32 R5, R9, 0x1f, RZ ;  /* 0x0000001f09057819 */ /* 0x000fc600000006ff */
[----:B------:R-:W-:Y:S01]  /*2960*/  VIADD R4, R2, 0xf0 ;  /* 0x000000f002047836 */ /* 0x000fe20000000000 */
[----:B------:R-:W1:Y:S02]  /*2970*/  SYNCS.PHASECHK.TRANS64.TRYWAIT P0, [R2+URZ+0xe0], R5 ;  /* 0x0000e005020075a7 */ /* 0x000e6400080011ff */
[----:B-1----:R-:W-:Y:S05]  /*2980*/  @!P0 BRA `(.L_x_47) ;  /* 0x0000006800b88947 */ /* 0x002fea0003800000 */
.L_x_145:
[----:B------:R-:W-:Y:S01]  /*2990*/  ULEA UR4, UR5, UR6, 0x3 ;  /* 0x0000000605047291 */ /* 0x000fe2000f8e18ff */
[----:B------:R-:W-:Y:S02]  /*29a0*/  PRMT R4, RZ, 0x654, R4 ;  /* 0x00000654ff047816 */ /* 0x000fe40000000004 */
[----:B-1----:R-:W-:Y:S01]  /*29b0*/  SHF.L.U32 R5, R12, 0x1f, RZ ;  /* 0x0000001f0c057819 */ /* 0x002fe200000006ff */
[----:B------:R-:W-:Y:S01]  /*29c0*/  UIADD3 UR7, UPT, UPT, UR4, 0x80, URZ ;  /* 0x0000008004077890 */ /* 0x000fe2000fffe0ff */
[----:B------:R1:W-:Y:S05]  /*29d0*/  SYNCS.ARRIVE.TRANS64.RED.A1T0 RZ, [R4+URZ], RZ ;  /* 0x000000ff04ff79a7 */ /* 0x0003ea00081004ff */
[----:B------:R-:W-:Y:S01]  /*29e0*/  IMAD.U32 R7, RZ, RZ, UR7 ;  /* 0x00000007ff077e24 */ /* 0x000fe2000f8e00ff */
[----:B------:R-:W2:Y:S04]  /*29f0*/  SYNCS.PHASECHK.TRANS64.TRYWAIT P0, [UR4+0x90], R5 ;  /* 0x00009005ff0075a7 */ /* 0x000ea80008001104 */
[----:B------:R-:W-:Y:S01]  /*2a00*/  PRMT R6, R0, 0x654, R7 ;  /* 0x0000065400067816 */ /* 0x000fe20000000007 */
[----:B-1----:R-:W-:Y:S01]  /*2a10*/  @!P2 IMAD.MOV.U32 R4, RZ, RZ, 0x10 ;  /* 0x00000010ff04a424 */ /* 0x002fe200078e00ff */
[----:B--2---:R-:W-:Y:S06]  /*2a20*/  @!P0 BRA `(.L_x_48) ;  /* 0x0000006800a48947 */ /* 0x004fec0003800000 */
.L_x_147:
[----:B------:R-:W-:Y:S01]  /*2a30*/  ULEA UR8, UR5, UR6, 0x4 ;  /* 0x0000000605087291 */ /* 0x000fe2000f8e20ff */
[----:B------:R-:W-:Y:S01]  /*2a40*/  SEL R3, R6, R3, !P2 ;  /* 0x0000000306037207 */ /* 0x000fe20005000000 */
[----:B------:R-:W-:Y:S01]  /*2a50*/  UIADD3 UR9, UPT, UPT, UR4, 0x80, URZ ;  /* 0x0000008004097890 */ /* 0x000fe2000fffe0ff */
[----:B-1----:R-:W-:Y:S01]  /*2a60*/  LEA R2, R11, UR6, 0x3 ;  /* 0x000000060b027c11 */ /* 0x002fe2000f8e18ff */
[----:B------:R-:W-:Y:S01]  /*2a70*/  UIADD3 UR8, UPT, UPT, UR8, 0x110, URZ ;  /* 0x0000011008087890 */ /* 0x000fe2000fffe0ff */
[----:B------:R-:W-:Y:S01]  /*2a80*/  SHF.L.U32 R5, R10, 0x1f, RZ ;  /* 0x0000001f0a057819 */ /* 0x000fe200000006ff */
[----:B------:R1:W-:Y:S01]  /*2a90*/  @!P2 SYNCS.ARRIVE.TRANS64.RED RZ, [R3+URZ], R4 ;  /* 0x0000000403ffa9a7 */ /* 0x0003e200080004ff */
[----:B------:R-:W-:Y:S01]  /*2aa0*/  UIADD3 UR4, UPT, UPT, UR5, 0x1, URZ ;  /* 0x0000000105047890 */ /* 0x000fe2000fffe0ff */
[----:B------:R-:W-:-:S03]  /*2ab0*/  VIADD R8, R8, 0x1 ;  /* 0x0000000108087836 */ /* 0x000fc60000000000 */
[----:B------:R-:W-:Y:S02]  /*2ac0*/  UISETP.NE.AND UP0, UPT, UR4, 0x2, UPT ;  /* 0x000000020400788c */ /* 0x000fe4000bf05270 */
[----:B------:R-:W-:Y:S06]  /*2ad0*/  UGETNEXTWORKID.BROADCAST [UR8], [UR9] ;  /* 0x00000000080073ca */ /* 0x000fec0008000100 */
[----:B------:R-:W-:Y:S01]  /*2ae0*/  USEL UR7, URZ, 0x1, UP0 ;  /* 0x00000001ff077887 */ /* 0x000fe20008000000 */
[----:B------:R-:W-:Y:S01]  /*2af0*/  ISETP.NE.AND P0, PT, R8, 0x2, PT ;  /* 0x000000020800780c */ /* 0x000fe20003f05270 */
[----:B------:R-:W-:Y:S01]  /*2b00*/  USEL UR5, UR4, URZ, UP0 ;  /* 0x000000ff04057287 */ /* 0x000fe20008000000 */
[----:B------:R-:W2:Y:S03]  /*2b10*/  SYNCS.PHASECHK.TRANS64.TRYWAIT P1, [R2+URZ+0x80], R5 ;  /* 0x00008005020075a7 */ /* 0x000ea600080211ff */
[----:B------:R-:W-:Y:S01]  /*2b20*/  LOP3.LUT R12, R12, UR7, RZ, 0x3c, !PT ;  /* 0x000000070c0c7c12 */ /* 0x000fe2000f8e3cff */
[----:B-12---:R-:W-:Y:S07]  /*2b30*/  @!P1 BRA `(.L_x_49) ;  /* 0x0000006800789947 */ /* 0x006fee0003800000 */
.L_x_148:
[C---:B------:R-:W-:Y:S01]  /*2b40*/  LEA R4, R11.reuse, UR6, 0x4 ;  /* 0x000000060b047c11 */ /* 0x040fe2000f8e20ff */
[----:B-1----:R-:W-:Y:S01]  /*2b50*/  VIADD R2, R2, 0x90 ;  /* 0x0000009002027836 */ /* 0x002fe20000000000 */
[----:B------:R-:W-:Y:S01]  /*2b60*/  SEL R8, R8, RZ, P0 ;  /* 0x000000ff08087207 */ /* 0x000fe20000000000 */
[----:B------:R-:W-:-:S03]  /*2b70*/  VIADD R11, R11, 0x1 ;  /* 0x000000010b0b7836 */ /* 0x000fc60000000000 */
[----:B------:R-:W1:Y:S01]  /*2b80*/  LDS.128 R4, [R4+0x110] ;  /* 0x0001100004047984 */ /* 0x000e620000000c00 */
[----:B------:R-:W-:Y:S02]  /*2b90*/  PRMT R2, RZ, 0x654, R2 ;  /* 0x00000654ff027816 */ /* 0x000fe40000000002 */
[C---:B------:R-:W-:Y:S01]  /*2ba0*/  ISETP.NE.AND P1, PT, R11.reuse, 0x2, PT ;  /* 0x000000020b00780c */ /* 0x040fe20003f25270 */
[----:B------:R-:W-:Y:S01]  /*2bb0*/  @!PT LDS RZ, [RZ] ;  /* 0x00000000fffff984 */ /* 0x000fe20000000800 */
[----:B------:R-:W-:Y:S01]  /*2bc0*/  @!PT LDS RZ, [RZ] ;  /* 0x00000000fffff984 */ /* 0x000fe20000000800 */
[----:B------:R-:W-:Y:S01]  /*2bd0*/  @!PT LDS RZ, [RZ] ;  /* 0x00000000fffff984 */ /* 0x000fe20000000800 */
[----:B------:R-:W-:Y:S01]  /*2be0*/  @!PT LDS RZ, [RZ] ;  /* 0x00000000fffff984 */ /* 0x000fe20000000800 */
[----:B------:R2:W-:Y:S06]  /*2bf0*/  MEMBAR.ALL.CTA ;  /* 0x0000000000007992 */ /* 0x0005ec0000008000 */
[----:B--2---:R-:W2:Y:S01]  /*2c00*/  FENCE.VIEW.ASYNC.S ;  /* 0x00000000000073c6 */ /* 0x004ea20000000000 */
[----:B------:R-:W-:Y:S01]  /*2c10*/  SEL R11, R11, RZ, P1 ;  /* 0x000000ff0b0b7207 */ /* 0x000fe20000800000 */
[----:B--2---:R2:W-:Y:S01]  /*2c20*/  SYNCS.ARRIVE.TRANS64.RED.A1T0 RZ, [R2+URZ], RZ ;  /* 0x000000ff02ff79a7 */ /* 0x0045e200081004ff */
[----:B-1----:R-:W-:-:S02]  /*2c30*/  LOP3.LUT P3, RZ, R6, 0x1, RZ, 0xc0, !PT ;  /* 0x0000000106ff7812 */ /* 0x002fc4000786c0ff */
[----:B------:R-:W-:-:S04]  /*2c40*/  SEL R5, RZ, 0x1, P1 ;  /* 0x00000001ff057807 */ /* 0x000fc80000800000 */
[----:B------:R-:W-:Y:S02]  /*2c50*/  LOP3.LUT R10, R10, R5, RZ, 0x3c, !PT ;  /* 0x000000050a0a7212 */ /* 0x000fe400078e3cff */
[----:B--2---:R-:W-:-:S04]  /*2c60*/  SEL R2, RZ, 0x1, P0 ;  /* 0x00000001ff027807 */ /* 0x004fc80000000000 */
[----:B------:R-:W-:Y:S01]  /*2c70*/  LOP3.LUT R9, R9, R2, RZ, 0x3c, !PT ;  /* 0x0000000209097212 */ /* 0x000fe200078e3cff */
[----:B------:R-:W-:Y:S06]  /*2c80*/  @P3 BRA `(.L_x_50) ;  /* 0xfffffffc002c3947 */ /* 0x000fec000383ffff */
[----:B------:R-:W-:Y:S01]  /*2c90*/  ULEA UR4, UR5, UR6, 0x3 ;  /* 0x0000000605047291 */ /* 0x000fe2000f8e18ff */
[----:B------:R-:W-:-:S08]  /*2ca0*/  SHF.L.U32 R3, R12, 0x1f, RZ ;  /* 0x0000001f0c037819 */ /* 0x000fd000000006ff */
[----:B------:R-:W1:Y:S02]  /*2cb0*/  SYNCS.PHASECHK.TRANS64 P0, [UR4+0x90], R3 ;  /* 0x00009003ff0075a7 */ /* 0x000e640008001004 */
[----:B-1----:R-:W-:Y:S05]  /*2cc0*/  @P0 BRA `(.L_x_51) ;  /* 0x0000000000080947 */ /* 0x002fea0003800000 */
[----:B------:R-:W1:Y:S02]  /*2cd0*/  SYNCS.PHASECHK.TRANS64.TRYWAIT P0, [UR4+0x90], R3 ;  /* 0x00009003ff0075a7 */ /* 0x000e640008001104 */
[----:B-1----:R-:W-:Y:S05]  /*2ce0*/  @!P0 BRA `(.L_x_52) ;  /* 0x0000006800208947 */ /* 0x002fea0003800000 */
.L_x_51:
[----:B------:R-:W-:-:S04]  /*2cf0*/  UIADD3 UR7, UPT, UPT, UR5, 0x1, URZ ;  /* 0x0000000105077890 */ /* 0x000fc8000fffe0ff */
[----:B------:R-:W-:-:S04]  /*2d00*/  UISETP.NE.AND UP0, UPT, UR7, 0x2, UPT ;  /* 0x000000020700788c */ /* 0x000fc8000bf05270 */
[----:B------:R-:W-:Y:S02]  /*2d10*/  USEL UR8, URZ, 0x1, UP0 ;  /* 0x00000001ff087887 */ /* 0x000fe40008000000 */
[----:B------:R-:W-:-:S04]  /*2d20*/  USEL UR7, UR7, URZ, UP0 ;  /* 0x000000ff07077287 */ /* 0x000fc80008000000 */
[----:B------:R-:W-:Y:S01]  /*2d30*/  ULEA UR7, UR7, UR6, 0x3 ;  /* 0x0000000607077291 */ /* 0x000fe2000f8e18ff */
[----:B-1----:R-:W-:-:S04]  /*2d40*/  LOP3.LUT R3, R12, UR8, RZ, 0x3c, !PT ;  /* 0x000000080c037c12 */ /* 0x002fc8000f8e3cff */
[----:B------:R-:W-:-:S04]  /*2d50*/  SHF.L.U32 R0, R3, 0x1f, RZ ;  /* 0x0000001f03007819 */ /* 0x000fc800000006ff */
[----:B------:R-:W1:Y:S02]  /*2d60*/  SYNCS.PHASECHK.TRANS64 P0, [UR7+0x90], R0 ;  /* 0x00009000ff0075a7 */ /* 0x000e640008001007 */
[----:B-1----:R-:W-:Y:S05]  /*2d70*/  @P0 EXIT ;  /* 0x000000000000094d */ /* 0x002fea0003800000 */
[----:B------:R-:W-:Y:S02]  /*2d80*/  SHF.L.U32 R3, R3, 0x1f, RZ ;  /* 0x0000001f03037819 */ /* 0x000fe400000006ff */
[----:B------:R-:W-:-:S07]  /*2d90*/  MOV R0, UR7 ;  /* 0x0000000700007c02 */ /* 0x000fce0008000f00 */
.L_x_53:
[----:B-1----:R1:W2:Y:S02]  /*2da0*/  SYNCS.PHASECHK.TRANS64.TRYWAIT P0, [R0+URZ+0x90], R3 ;  /* 0x00009003000075a7 */ /* 0x0022a400080011ff */
[----:B--2---:R-:W-:Y:S05]  /*2db0*/  @!P0 NANOSLEEP.SYNCS 0x989680 ;  /* 0x009896800000895d */ /* 0x004fea0003900000 */
[----:B------:R-:W2:Y:S02]  /*2dc0*/  @!P0 SYNCS.PHASECHK.TRANS64 P0, [R0+URZ+0x90], R3 ;  /* 0x00009003000085a7 */ /* 0x000ea400080010ff */
[----:B--2---:R-:W-:Y:S05]  /*2dd0*/  @P0 EXIT ;  /* 0x000000000000094d */ /* 0x004fea0003800000 */
[----:B------:R-:W-:Y:S05]  /*2de0*/  BRA `(.L_x_53) ;  /* 0xfffffffc00ec7947 */ /* 0x000fea000383ffff */
.L_x_46:
[----:B------:R-:W-:Y:S05]  /*2df0*/  BRA.U UP4, `(.L_x_54) ;  /* 0x0000000d04847547 */ /* 0x000fea000b800000 */
[----:B------:R-:W-:Y:S01]  /*2e00*/  UMOV UR4, 0x40 ;  /* 0x0000004000047882 */ /* 0x000fe20000000000 */
[----:B------:R-:W-:Y:S01]  /*2e10*/  NOP ;  /* 0x0000000000007918 */ /* 0x000fe20000000000 */
[----:B------:R-:W-:Y:S01]  /*2e20*/  ULEA UR5, UR47, UR4, 0x18 ;  /* 0x000000042f057291 */ /* 0x000fe2000f8ec0ff */
[----:B------:R-:W-:Y:S02]  /*2e30*/  UMOV UR6, 0x400 ;  /* 0x0000040000067882 */ /* 0x000fe40000000000 */
[----:B------:R-:W-:-:S06]  /*2e40*/  ULEA UR6, UR47, UR6, 0x18 ;  /* 0x000000062f067291 */ /* 0x000fcc000f8ec0ff */
[----:B------:R-:W1:Y:S02]  /*2e50*/  LDS.U8 R0, [UR5+0x1c] ;  /* 0x00001c05ff007984 */ /* 0x000e640008000000 */
[----:B-1----:R-:W-:-:S13]  /*2e60*/  ISETP.NE.AND P0, PT, R0, RZ, PT ;  /* 0x000000ff0000720c */ /* 0x002fda0003f05270 */
[----:B------:R-:W-:Y:S05]  /*2e70*/  @P0 BRA `(.L_x_55) ;  /* 0x0000000000580947 */ /* 0x000fea0003800000 */
[----:B------:R-:W-:-:S13]  /*2e80*/  ELECT P0, URZ, PT ;  /* 0x0000000000ff782f */ /* 0x000fda0003800000 */
[----:B------:R-:W-:Y:S05]  /*2e90*/  @!P0 BRA `(.L_x_56) ;  /* 0x0000000000608947 */ /* 0x000fea0003800000 */
[----:B------:R-:W-:Y:S01]  /*2ea0*/  UMOV UR4, 0x10 ;  /* 0x0000001000047882 */ /* 0x000fe20000000000 */
[----:B------:R-:W-:Y:S01]  /*2eb0*/  HFMA2 R0, -RZ, RZ, 0, 5.9604644775390625e-08 ;  /* 0x00000001ff007431 */ /* 0x000fe200000001ff */
[----:B------:R-:W-:-:S03]  /*2ec0*/  MOV R3, 0xffff ;  /* 0x0000ffff00037802 */ /* 0x000fc60000000f00 */
[----:B------:R-:W-:Y:S04]  /*2ed0*/  DEPBAR.LE SB1, 0x36 ;  /* 0x00009d800000791a */ /* 0x000fe80000000000 */
[----:B------:R-:W1:Y:S02]  /*2ee0*/  UTCATOMSWS.FIND_AND_SET.ALIGN UP0, UR4, UR4 ;  /* 0x00000004000475e3 */ /* 0x000e640008000800 */
[----:B-1----:R-:W-:Y:S01]  /*2ef0*/  MOV R4, UR4 ;  /* 0x0000000400047c02 */ /* 0x002fe20008000f00 */
[----:B------:R-:W-:Y:S06]  /*2f00*/  BRA.U UP0, `(.L_x_57) ;  /* 0x0000000100187547 */ /* 0x000fec000b800000 */
.L_x_58:
[----:B------:R-:W-:Y:S05]  /*2f10*/  NANOSLEEP 0x64 ;  /* 0x000000640000795d */ /* 0x000fea0003800000 */
[----:B------:R-:W-:-:S05]  /*2f20*/  UMOV UR4, 0x10 ;  /* 0x0000001000047882 */ /* 0x000fca0000000000 */
[----:B------:R-:W-:Y:S04]  /*2f30*/  DEPBAR.LE SB1, 0x36 ;  /* 0x00009d800000791a */ /* 0x000fe80000000000 */
[----:B------:R-:W1:Y:S02]  /*2f40*/  UTCATOMSWS.FIND_AND_SET.ALIGN UP0, UR4, UR4 ;  /* 0x00000004000475e3 */ /* 0x000e640008000800 */
[----:B-1----:R-:W-:Y:S01]  /*2f50*/  MOV R4, UR4 ;  /* 0x0000000400047c02 */ /* 0x002fe20008000f00 */
[----:B------:R-:W-:Y:S05]  /*2f60*/  BRA.U !UP0, `(.L_x_58) ;  /* 0xfffffffd08e87547 */ /* 0x000fea000b83ffff */
.L_x_57:
[-C--:B------:R-:W-:Y:S02]  /*2f70*/  SHF.L.U32 R3, R3, R4.reuse, RZ ;  /* 0x0000000403037219 */ /* 0x080fe400000006ff */
[----:B------:R-:W-:Y:S01]  /*2f80*/  SHF.L.U32 R0, R0, R4, RZ ;  /* 0x0000000400007219 */ /* 0x000fe200000006ff */
[----:B------:R-:W-:Y:S02]  /*2f90*/  IMAD.SHL.U32 R4, R4, 0x20, RZ ;  /* 0x0000002004047824 */ /* 0x000fe400078e00ff */
[----:B------:R1:W-:Y:S04]  /*2fa0*/  ATOMS.OR RZ, [UR5+0x14], R3 ;  /* 0x00001403ffff798c */ /* 0x0003e8000b000005 */
[----:B------:R1:W-:Y:S04]  /*2fb0*/  ATOMS.OR RZ, [UR5+0x18], R0 ;  /* 0x00001800ffff798c */ /* 0x0003e8000b000005 */
[----:B------:R1:W-:Y:S01]  /*2fc0*/  STS [UR6+0x130], R4 ;  /* 0x00013004ff007988 */ /* 0x0003e20008000806 */
[----:B------:R-:W-:Y:S05]  /*2fd0*/  BRA `(.L_x_56) ;  /* 0x0000000000107947 */ /* 0x000fea0003800000 */
.L_x_55:
[----:B------:R-:W-:Y:S02]  /*2fe0*/  MOV R0, 0xffffffff ;  /* 0xffffffff00007802 */ /* 0x000fe40000000f00 */
[----:B------:R-:W-:-:S03]  /*2ff0*/  MOV R4, 0x3020 ;  /* 0x0000302000047802 */ /* 0x000fc60000000f00 */
[----:B------:R1:W-:Y:S04]  /*3000*/  STS [UR6+0x130], R0 ;  /* 0x00013000ff007988 */ /* 0x0003e80008000806 */
[----:B-1---5:R-:W-:Y:S05]  /*3010*/  CALL.REL.NOINC `($__internal_1_$__cuda_sm10x_tcgen05_guardrail_trap_phase_invalid_during_alloc) ;  /* 0x0000006c006c7944 */ /* 0x022fea0003c00000 */
.L_x_56:
[----:B------:R-:W-:Y:S05]  /*3020*/  WARPSYNC.ALL ;  /* 0x0000000000007948 */ /* 0x000fea0003800000 */
[----:B------:R-:W2:Y:S01]  /*3030*/  S2UR UR4, SR_CgaCtaId ;  /* 0x00000000000479c3 */ /* 0x000ea20000008800 */
[----:B------:R-:W-:Y:S01]  /*3040*/  UMOV UR17, 0x400 ;  /* 0x0000040000117882 */ /* 0x000fe20000000000 */
[----:B------:R-:W-:-:S06]  /*3050*/  NOP ;  /* 0x0000000000007918 */ /* 0x000fcc0000000000 */
[----:B------:R-:W-:Y:S06]  /*3060*/  BAR.ARV 0x6, 0xa0 ;  /* 0x0182800000007b1d */ /* 0x000fec0000002000 */
[----:B------:R-:W3:Y:S01]  /*3070*/  LDCU UR5, c[0x0][0x38c] ;  /* 0x00007180ff0577ac */ /* 0x000ee20008000800 */
[----:B------:R-:W-:Y:S01]  /*3080*/  LOP3.LUT R2, R2, 0xffff, RZ, 0xc0, !PT ;  /* 0x0000ffff02027812 */ /* 0x000fe200078ec0ff */
[----:B------:R-:W-:Y:S01]  /*3090*/  IMAD.MOV.U32 R11, RZ, RZ, 0x1 ;  /* 0x00000001ff0b7424 */ /* 0x000fe200078e00ff */
[----:B------:R-:W-:Y:S01]  /*30a0*/  CS2R R8, SRZ ;  /* 0x0000000000087805 */ /* 0x000fe2000001ff00 */
[----:B------:R-:W4:Y:S01]  /*30b0*/  LDCU UR8, c[0x0][0x38c] ;  /* 0x00007180ff0877ac */ /* 0x000f220008000800 */
[----:B------:R-:W-:Y:S01]  /*30c0*/  R2UR UR19, R2 ;  /* 0x00000000021372ca */ /* 0x000fe200000e0000 */
[----:B------:R-:W-:Y:S01]  /*30d0*/  IMAD.MOV.U32 R10, RZ, RZ, RZ ;  /* 0x000000ffff0a7224 */ /* 0x000fe200078e00ff */
[----:B------:R-:W-:Y:S01]  /*30e0*/  UMOV UR23, URZ ;  /* 0x000000ff00177c82 */ /* 0x000fe20008000000 */
[----:B------:R-:W-:Y:S01]  /*30f0*/  UMOV UR14, URZ ;  /* 0x000000ff000e7c82 */ /* 0x000fe20008000000 */
[----:B--2---:R-:W-:Y:S01]  /*3100*/  ULEA UR17, UR4, UR17, 0x18 ;  /* 0x0000001104117291 */ /* 0x004fe2000f8ec0ff */
[----:B------:R-:W-:Y:S01]  /*3110*/  UMOV UR26, 0x0 ;  /* 0x00000000001a7882 */ /* 0x000fe20000000000 */
[----:B------:R-:W-:-:S02]  /*3120*/  UMOV UR27, 0x8200010 ;  /* 0x08200010001b7882 */ /* 0x000fc40000000000 */
[----:B------:R-:W-:Y:S02]  /*3130*/  UIADD3 UR6, UPT, UPT, UR17, 0x8400, URZ ;  /* 0x0000840011067890 */ /* 0x000fe4000fffe0ff */
[----:B------:R-:W-:Y:S02]  /*3140*/  UIADD3 UR7, UPT, UPT, UR17, 0xe400, URZ ;  /* 0x0000e40011077890 */ /* 0x000fe4000fffe0ff */
[----:B---3--:R-:W-:Y:S01]  /*3150*/  UIADD3 UR5, UPT, UPT, UR5, 0x1f, URZ ;  /* 0x0000001f05057890 */ /* 0x008fe2000fffe0ff */
[----:B-1----:R-:W1:Y:S01]  /*3160*/  LDS R0, [UR17+0x130] ;  /* 0x00013011ff007984 */ /* 0x002e620008000800 */
[----:B------:R-:W-:Y:S02]  /*3170*/  USHF.R.U32.HI UR6, URZ, 0x4, UR6 ;  /* 0x00000004ff067899 */ /* 0x000fe40008011606 */
[----:B------:R-:W-:Y:S02]  /*3180*/  USHF.R.S32.HI UR4, URZ, 0x1f, UR5 ;  /* 0x0000001fff047899 */ /* 0x000fe40008011405 */
[----:B------:R-:W-:-:S02]  /*3190*/  ULOP3.LUT UR6, UR6, 0x3fff, URZ, 0xc0, !UPT ;  /* 0x00003fff06067892 */ /* 0x000fc4000f8ec0ff */
[----:B------:R-:W-:Y:S02]  /*31a0*/  ULEA.HI UR4, UR4, UR5, URZ, 0x5 ;  /* 0x0000000504047291 */ /* 0x000fe4000f8f28ff */
[----:B------:R-:W-:Y:S02]  /*31b0*/  USHF.R.U32.HI UR5, URZ, 0x4, UR7 ;  /* 0x00000004ff057899 */ /* 0x000fe40008011607 */
[----:B------:R-:W-:Y:S02]  /*31c0*/  USHF.R.S32.HI UR28, URZ, 0x5, UR4 ;  /* 0x00000005ff1c7899 */ /* 0x000fe40008011404 */
[----:B------:R-:W-:Y:S02]  /*31d0*/  ULOP3.LUT UR5, UR5, 0x3fff, URZ, 0xc0, !UPT ;  /* 0x00003fff05057892 */ /* 0x000fe4000f8ec0ff */
[----:B------:R-:W-:Y:S02]  /*31e0*/  UISETP.LT.AND UP0, UPT, UR28, 0x1, UPT ;  /* 0x000000011c00788c */ /* 0x000fe4000bf01270 */
[----:B------:R-:W-:-:S02]  /*31f0*/  ULOP3.LUT UR20, UR6, 0x10000, URZ, 0xfc, !UPT ;  /* 0x0001000006147892 */ /* 0x000fc4000f8efcff */
[----:B------:R-:W-:Y:S02]  /*3200*/  USEL UR29, UR28, 0x1, !UP0 ;  /* 0x000000011c1d7887 */ /* 0x000fe4000c000000 */
[----:B------:R-:W-:Y:S02]  /*3210*/  ULOP3.LUT UR21, UR5, 0x10000, URZ, 0xfc, !UPT ;  /* 0x0001000005157892 */ /* 0x000fe4000f8efcff */
[----:B------:R-:W-:Y:S02]  /*3220*/  UIADD3 UR29, UPT, UPT, -UR29, URZ, URZ ;  /* 0x000000ff1d1d7290 */ /* 0x000fe4000fffe1ff */
[----:B----4-:R-:W-:Y:S01]  /*3230*/  UISETP.GE.AND UP4, UPT, UR8, 0x1, UPT ;  /* 0x000000010800788c */ /* 0x010fe2000bf86270 */
[----:B------:R-:W-:Y:S01]  /*3240*/  UMOV UR24, 0x0 ;  /* 0x0000000000187882 */ /* 0x000fe20000000000 */
[----:B------:R-:W-:Y:S01]  /*3250*/  UMOV UR25, 0x8200010 ;  /* 0x0820001000197882 */ /* 0x000fe20000000000 */
[----:B-1----:R-:W-:-:S15]  /*3260*/  R2UR UR30, R0 ;  /* 0x00000000001e72ca */ /* 0x002fde00000e0000 */
.L_x_65:
[----:B------:R-:W-:Y:S02]  /*3270*/  LEA R0, R10, UR17, 0x3 ;  /* 0x000000110a007c11 */ /* 0x000fe4000f8e18ff */
[----:B------:R-:W-:Y:S02]  /*3280*/  SHF.L.U32 R5, R9, 0x1f, RZ ;  /* 0x0000001f09057819 */ /* 0x000fe400000006ff */
[----:B------:R-:W-:Y:S01]  /*3290*/  PLOP3.LUT P0, PT, PT, PT, UP4, 0x80, 0x8 ;  /* 0x000000000008781c */ /* 0x000fe20003f0f048 */
[----:B------:R-:W-:Y:S01]  /*32a0*/  VIADD R3, R0, 0x90 ;  /* 0x0000009000037836 */ /* 0x000fe20000000000 */
[----:B-1----:R-:W1:Y:S02]  /*32b0*/  SYNCS.PHASECHK.TRANS64.TRYWAIT P1, [R0+URZ+0x80], R5 ;  /* 0x00008005000075a7 */ /* 0x002e6400080211ff */
[----:B-1-3--:R-:W-:Y:S09]  /*32c0*/  @!P1 BRA `(.L_x_59) ;  /* 0x0000006000c09947 */ /* 0x00aff20003800000 */
.L_x_150:
[----:B------:R-:W-:Y:S01]  /*32d0*/  LEA R4, R10, UR17, 0x4 ;  /* 0x000000110a047c11 */ /* 0x000fe2000f8e20ff */
[----:B------:R-:W-:Y:S01]  /*32e0*/  @UP4 ULEA UR4, UR14, UR17, 0x3 ;  /* 0x000000110e044291 */ /* 0x000fe2000f8e18ff */
[----:B------:R-:W-:Y:S01]  /*32f0*/  PLOP3.LUT P2, PT, PT, PT, PT, 0x80, 0x8 ;  /* 0x000000000008781c */ /* 0x000fe20003f4f070 */
[----:B------:R-:W-:Y:S01]  /*3300*/  ULEA UR22, UR23, UR17, 0x3 ;  /* 0x0000001117167291 */ /* 0x000fe2000f8e18ff */
[----:B------:R-:W-:Y:S01]  /*3310*/  PRMT R3, RZ, 0x654, R3 ;  /* 0x00000654ff037816 */ /* 0x000fe20000000003 */
[----:B------:R-:W-:Y:S01]  /*3320*/  ULEA UR18, UR23, UR30, 0x7 ;  /* 0x0000001e17127291 */ /* 0x000fe2000f8e38ff */
[----:B-1----:R-:W1:Y:S01]  /*3330*/  LDS.128 R4, [R4+0x110] ;  /* 0x0001100004047984 */ /* 0x002e620000000c00 */
[----:B------:R-:W-:Y:S02]  /*3340*/  @P0 SHF.L.U32 R2, R8, 0x1f, RZ ;  /* 0x0000001f08020819 */ /* 0x000fe400000006ff */
[----:B------:R-:W-:Y:S01]  /*3350*/  SHF.L.U32 R0, R11, 0x1f, RZ ;  /* 0x0000001f0b007819 */ /* 0x000fe200000006ff */
[----:B------:R-:W-:Y:S01]  /*3360*/  @!PT LDS RZ, [RZ] ;  /* 0x00000000fffff984 */ /* 0x000fe20000000800 */
[----:B------:R-:W-:Y:S01]  /*3370*/  @!PT LDS RZ, [RZ] ;  /* 0x00000000fffff984 */ /* 0x000fe20000000800 */
[----:B------:R-:W-:Y:S01]  /*3380*/  @!PT LDS RZ, [RZ] ;  /* 0x00000000fffff984 */ /* 0x000fe20000000800 */
[----:B------:R-:W-:Y:S01]  /*3390*/  @!PT LDS RZ, [RZ] ;  /* 0x00000000fffff984 */ /* 0x000fe20000000800 */
[----:B------:R2:W-:Y:S06]  /*33a0*/  MEMBAR.ALL.CTA ;  /* 0x0000000000007992 */ /* 0x0005ec0000008000 */
[----:B--2---:R-:W2:Y:S02]  /*33b0*/  FENCE.VIEW.ASYNC.S ;  /* 0x00000000000073c6 */ /* 0x004ea40000000000 */
[----:B--2---:R2:W-:Y:S01]  /*33c0*/  SYNCS.ARRIVE.TRANS64.RED.A1T0 RZ, [R3+URZ], RZ ;  /* 0x000000ff03ff79a7 */ /* 0x0045e200081004ff */
[----:B------:R2:W3:Y:S01]  /*33d0*/  @P0 SYNCS.PHASECHK.TRANS64.TRYWAIT P2, [UR4], R2 ;  /* 0x00000002ff0005a7 */ /* 0x0004e20008041104 */
[----:B-1----:R-:W-:Y:S01]  /*33e0*/  LOP3.LUT P1, RZ, R6, 0x1, RZ, 0xc0, !PT ;  /* 0x0000000106ff7812 */ /* 0x002fe2000782c0ff */
[----:B------:R-:W1:Y:S02]  /*33f0*/  SYNCS.PHASECHK.TRANS64.TRYWAIT P0, [UR22+0xc0], R0 ;  /* 0x0000c000ff0075a7 */ /* 0x000e640008001116 */
[----:B-123--:R-:W-:Y:S10]  /*3400*/  @!P0 BRA `(.L_x_60) ;  /* 0x0000006000848947 */ /* 0x00eff40003800000 */
.L_x_152:
[----:B------:R-:W-:Y:S01]  /*3410*/  IADD3 R10, PT, PT, R10, 0x1, RZ ;  /* 0x000000010a0a7810 */ /* 0x000fe20007ffe0ff */
[----:B------:R-:W-:Y:S06]  /*3420*/  BRA.U !UP4, `(.L_x_61) ;  /* 0x000000010c987547 */ /* 0x000fec000b800000 */
[----:B------:R-:W-:Y:S01]  /*3430*/  UPLOP3.LUT UP2, UPT, UPT, UPT, UPT, 0x40, 0x4 ;  /* 0x000000000004789c */ /* 0x000fe20003f4e870 */
[----:B------:R-:W-:Y:S01]  /*3440*/  UMOV UR16, UR29 ;  /* 0x0000001d00107c82 */ /* 0x000fe20008000000 */
[----:B------:R-:W-:Y:S01]  /*3450*/  UMOV UR15, UR28 ;  /* 0x0000001c000f7c82 */ /* 0x000fe20008000000 */
[----:B------:R-:W-:-:S08]  /*3460*/  UMOV UR6, UR14 ;  /* 0x0000000e00067c82 */ /* 0x000fd00008000000 */
.L_x_64:
[----:B------:R-:W-:Y:S02]  /*3470*/  UIADD3 UR16, UPT, UPT, UR16, 0x1, URZ ;  /* 0x0000000110107890 */ /* 0x000fe4000fffe0ff */
[----:B--2---:R-:W-:Y:S02]  /*3480*/  ULEA UR5, UR6, UR17, 0x3 ;  /* 0x0000001106057291 */ /* 0x004fe4000f8e18ff */
[----:B------:R-:W-:Y:S01]  /*3490*/  UISETP.NE.AND UP3, UPT, UR16, URZ, UPT ;  /* 0x000000ff1000728c */ /* 0x000fe2000bf65270 */
[----:B---3--:R-:W-:Y:S10]  /*34a0*/  @P2 BRA `(.L_x_62) ;  /* 0x00000000000c2947 */ /* 0x008ff40003800000 */
[----:B-1----:R-:W-:Y:S04]  /*34b0*/  SHF.L.U32 R3, R8, 0x1f, RZ ;  /* 0x0000001f08037819 */ /* 0x002fe800000006ff */
[----:B------:R-:W1:Y:S02]  /*34c0*/  SYNCS.PHASECHK.TRANS64.TRYWAIT P0, [UR5], R3 ;  /* 0x00000003ff0075a7 */ /* 0x000e640008001105 */
[----:B-1----:R-:W-:Y:S05]  /*34d0*/  @!P0 BRA `(.L_x_63) ;  /* 0x0000006000688947 */ /* 0x002fea0003800000 */
.L_x_62:
[----:B------:R-:W-:Y:S01]  /*34e0*/  UISETP.NE.AND UP0, UPT, UR15, 0x1, UPT ;  /* 0x000000010f00788c */ /* 0x000fe2000bf05270 */
[----:B------:R-:W-:Y:S01]  /*34f0*/  PLOP3.LUT P2, PT, PT, PT, PT, 0x80, 0x8 ;  /* 0x000000000008781c */ /* 0x000fe20003f4f070 */
[----:B------:R-:W-:Y:S02]  /*3500*/  UIADD3 UR4, UPT, UPT, UR6, 0x1, URZ ;  /* 0x0000000106047890 */ /* 0x000fe4000fffe0ff */
[----:B------:R-:W-:Y:S02]  /*3510*/  ULEA UR12, UR6, UR21, 0x9 ;  /* 0x00000015060c7291 */ /* 0x000fe4000f8e48ff */
[----:B------:R-:W-:Y:S01]  /*3520*/  UISETP.NE.AND UP1, UPT, UR4, 0x3, UPT ;  /* 0x000000030400788c */ /* 0x000fe2000bf25270 */
[----:B------:R-:W-:Y:S01]  /*3530*/  PLOP3.LUT P0, PT, PT, PT, UP0, 0x80, 0x8 ;  /* 0x000000000008781c */ /* 0x000fe20003f0f008 */
[----:B------:R-:W-:Y:S02]  /*3540*/  UIADD3 UR10, UPT, UPT, UR12, 0x2, URZ ;  /* 0x000000020c0a7890 */ /* 0x000fe4000fffe0ff */
[----:B------:R-:W-:Y:S02]  /*3550*/  USEL UR7, URZ, 0x1, UP1 ;  /* 0x00000001ff077887 */ /* 0x000fe40008800000 */
[----:B------:R-:W-:Y:S02]  /*3560*/  USEL UR14, UR4, URZ, UP1 ;  /* 0x000000ff040e7287 */ /* 0x000fe40008800000 */
[----:B------:R-:W-:Y:S02]  /*3570*/  UIADD3 UR15, UPT, UPT, UR15, -0x1, URZ ;  /* 0xffffffff0f0f7890 */ /* 0x000fe4000fffe0ff */
[----:B------:R-:W-:Y:S01]  /*3580*/  @UP0 ULEA UR4, UR14, UR17, 0x3 ;  /* 0x000000110e040291 */ /* 0x000fe2000f8e18ff */
[----:B------:R-:W-:Y:S01]  /*3590*/  LOP3.LUT R8, R8, UR7, RZ, 0x3c, !PT ;  /* 0x0000000708087c12 */ /* 0x000fe2000f8e3cff */
[----:B------:R-:W-:Y:S01]  /*35a0*/  UIADD3 UR7, UPT, UPT, UR5, 0x18, URZ ;  /* 0x0000001805077890 */ /* 0x000fe2000fffe0ff */
[----:B------:R-:W-:Y:S02]  /*35b0*/  UMOV UR13, 0x80004020 ;  /* 0x80004020000d7882 */ /* 0x000fe40000000000 */
[----:B-1----:R-:W-:Y:S01]  /*35c0*/  @P0 SHF.L.U32 R0, R8, 0x1f, RZ ;  /* 0x0000001f08000819 */ /* 0x002fe200000006ff */
[----:B------:R-:W-:Y:S01]  /*35d0*/  UMOV UR5, 0x80004020 ;  /* 0x8000402000057882 */ /* 0x000fe20000000000 */
[----:B------:R-:W-:Y:S01]  /*35e0*/  UMOV UR11, 0x80004020 ;  /* 0x80004020000b7882 */ /* 0x000fe20000000000 */
[----:B------:R-:W-:Y:S01]  /*35f0*/  UMOV UR9, 0x80004020 ;  /* 0x8000402000097882 */ /* 0x000fe20000000000 */
[----:B------:R2:W3:Y:S01]  /*3600*/  @P0 SYNCS.PHASECHK.TRANS64.TRYWAIT P2, [UR4], R0 ;  /* 0x00000000ff0005a7 */ /* 0x0004e20008041104 */
[----:B------:R-:W-:Y:S03]  /*3610*/  ULEA UR4, UR6, UR20, 0x9 ;  /* 0x0000001406047291 */ /* 0x000fe6000f8e48ff */
[----:B------:R-:W-:Y:S01]  /*3620*/  UMOV UR6, UR14 ;  /* 0x0000000e00067c82 */ /* 0x000fe20008000000 */
[----:B------:R-:W-:Y:S05]  /*3630*/  UIADD3 UR8, UPT, UPT, UR4, 0x2, URZ ;  /* 0x0000000204087890 */ /* 0x000fea000fffe0ff */
[----:B------:R2:W-:Y:S01]  /*3640*/  UTCHMMA gdesc[UR4], gdesc[UR12], tmem[UR18], tmem[UR26], idesc[UR27], UP2 ;  /* 0x00ff1a0c040075ea */ /* 0x0005e20009000012 */
[----:B------:R-:W-:Y:S03]  /*3650*/  UPLOP3.LUT UP2, UPT, UPT, UPT, UPT, 0x80, 0x8 ;  /* 0x000000000008789c */ /* 0x000fe60003f4f070 */
[----:B------:R2:W-:Y:S01]  /*3660*/  UTCHMMA gdesc[UR8], gdesc[UR10], tmem[UR18], tmem[UR24], idesc[UR25], UPT ;  /* 0x00ff180a080075ea */ /* 0x0005e2000b800012 */
[----:B------:R2:W-:Y:S01]  /*3670*/  UTCBAR.MULTICAST [UR7], URZ, UR19 ;  /* 0x000000ff070073e9 */ /* 0x0005e20008000813 */
[----:B------:R-:W-:Y:S06]  /*3680*/  BRA.U UP3, `(.L_x_64) ;  /* 0xfffffffd03787547 */ /* 0x000fec000b83ffff */
.L_x_61:
[----:B--2---:R-:W-:Y:S01]  /*3690*/  UIADD3 UR4, UPT, UPT, UR23, 0x1, URZ ;  /* 0x0000000117047890 */ /* 0x004fe2000fffe0ff */
[C---:B------:R-:W-:Y:S01]  /*36a0*/  ISETP.NE.AND P0, PT, R10.reuse, 0x2, PT ;  /* 0x000000020a00780c */ /* 0x040fe20003f05270 */
[----:B------:R-:W-:Y:S02]  /*36b0*/  UIADD3 UR5, UPT, UPT, UR22, 0xa0, URZ ;  /* 0x000000a016057890 */ /* 0x000fe4000fffe0ff */
[----:B------:R-:W-:Y:S01]  /*36c0*/  UISETP.NE.AND UP0, UPT, UR4, 0x4, UPT ;  /* 0x000000040400788c */ /* 0x000fe2000bf05270 */
[----:B-1----:R-:W-:Y:S02]  /*36d0*/  SEL R0, RZ, 0x1, P0 ;  /* 0x00000001ff007807 */ /* 0x002fe40000000000 */
[----:B------:R-:W-:Y:S01]  /*36e0*/  SEL R10, R10, RZ, P0 ;  /* 0x000000ff0a0a7207 */ /* 0x000fe20000000000 */
[----:B------:R-:W-:Y:S01]  /*36f0*/  USEL UR6, URZ, 0x1, UP0 ;  /* 0x00000001ff067887 */ /* 0x000fe20008000000 */
[----:B------:R-:W-:Y:S01]  /*3700*/  LOP3.LUT R9, R9, R0, RZ, 0x3c, !PT ;  /* 0x0000000009097212 */ /* 0x000fe200078e3cff */
[----:B------:R-:W-:Y:S01]  /*3710*/  USEL UR23, UR4, URZ, UP0 ;  /* 0x000000ff04177287 */ /* 0x000fe20008000000 */
[----:B------:R1:W-:Y:S03]  /*3720*/  UTCBAR [UR5], URZ ;  /* 0x000000ff050073e9 */ /* 0x0003e600080000ff */
[----:B------:R-:W-:Y:S01]  /*3730*/  LOP3.LUT R11, R11, UR6, RZ, 0x3c, !PT ;  /* 0x000000060b0b7c12 */ /* 0x000fe2000f8e3cff */
[----:B------:R-:W-:Y:S07]  /*3740*/  @P1 BRA `(.L_x_65) ;  /* 0xfffffff800c81947 */ /* 0x000fee000383ffff */
[----:B------:R-:W2:Y:S01]  /*3750*/  S2UR UR8, SR_CgaCtaId ;  /* 0x00000000000879c3 */ /* 0x000ea20000008800 */
[----:B------:R-:W-:Y:S01]  /*3760*/  ELECT P0, URZ, PT ;  /* 0x0000000000ff782f */ /* 0x000fe20003800000 */
[----:B------:R-:W-:Y:S01]  /*3770*/  IMAD.MOV.U32 R0, RZ, RZ, 0x1 ;  /* 0x00000001ff007424 */ /* 0x000fe200078e00ff */
[----:B------:R-:W-:Y:S01]  /*3780*/  UIADD3 UR17, UPT, UPT, UR17, 0xc0, URZ ;  /* 0x000000c011117890 */ /* 0x000fe2000fffe0ff */
[----:B------:R-:W-:Y:S01]  /*3790*/  SHF.L.U32 R3, R11, 0x1f, RZ ;  /* 0x0000001f0b037819 */ /* 0x000fe200000006ff */
[----:B------:R-:W-:-:S03]  /*37a0*/  UMOV UR4, 0x40 ;  /* 0x0000004000047882 */ /* 0x000fc60000000000 */
[----:B------:R-:W-:Y:S01]  /*37b0*/  UVIRTCOUNT.DEALLOC.SMPOOL 0x80 ;  /* 0x000000800000784c */ /* 0x000fe20000000000 */
[----:B--2---:R-:W-:Y:S02]  /*37c0*/  ULEA UR8, UR8, UR4, 0x18 ;  /* 0x0000000408087291 */ /* 0x004fe4000f8ec0ff */
[----:B------:R-:W-:-:S07]  /*37d0*/  ULEA UR4, UR23, UR17, 0x3 ;  /* 0x0000001117047291 */ /* 0x000fce000f8e18ff */
[----:B------:R2:W-:Y:S02]  /*37e0*/  @P0 STS.U8 [UR8+0x1c], R0 ;  /* 0x00001c00ff000988 */ /* 0x0005e40008000008 */
[----:B------:R-:W4:Y:S02]  /*37f0*/  SYNCS.PHASECHK.TRANS64.TRYWAIT P0, [UR4], R3 ;  /* 0x00000003ff0075a7 */ /* 0x000f240008001104 */
[----:B--2-4-:R-:W-:Y:S05]  /*3800*/  @!P0 BRA `(.L_x_66) ;  /* 0x0000005c00b48947 */ /* 0x014fea0003800000 */
.L_x_155:
[----:B------:R-:W-:-:S04]  /*3810*/  UIADD3 UR4, UPT, UPT, UR23, 0x1, URZ ;  /* 0x0000000117047890 */ /* 0x000fc8000fffe0ff */
[----:B------:R-:W-:-:S04]  /*3820*/  UISETP.NE.AND UP0, UPT, UR4, 0x4, UPT ;  /* 0x000000040400788c */ /* 0x000fc8000bf05270 */
[----:B------:R-:W-:Y:S02]  /*3830*/  USEL UR6, URZ, 0x1, UP0 ;  /* 0x00000001ff067887 */ /* 0x000fe40008000000 */
[----:B------:R-:W-:-:S04]  /*3840*/  USEL UR4, UR4, URZ, UP0 ;  /* 0x000000ff04047287 */ /* 0x000fc80008000000 */
[----:B-1----:R-:W-:Y:S01]  /*3850*/  ULEA UR5, UR4, UR17, 0x3 ;  /* 0x0000001104057291 */ /* 0x002fe2000f8e18ff */
[----:B------:R-:W-:-:S04]  /*3860*/  LOP3.LUT R2, R11, UR6, RZ, 0x3c, !PT ;  /* 0x000000060b027c12 */ /* 0x000fc8000f8e3cff */
[----:B--2---:R-:W-:-:S04]  /*3870*/  SHF.L.U32 R3, R2, 0x1f, RZ ;  /* 0x0000001f02037819 */ /* 0x004fc800000006ff */
[----:B------:R-:W1:Y:S02]  /*3880*/  SYNCS.PHASECHK.TRANS64.TRYWAIT P0, [UR5], R3 ;  /* 0x00000003ff0075a7 */ /* 0x000e640008001105 */
[----:B-1----:R-:W-:Y:S05]  /*3890*/  @!P0 BRA `(.L_x_67) ;  /* 0x0000005c00a88947 */ /* 0x002fea0003800000 */
.L_x_157:
        /* <DEDUP_REMOVED lines=9> */
.L_x_159:
[----:B------:R-:W-:-:S04]  /*3930*/  UIADD3 UR4, UPT, UPT, UR4, 0x1, URZ ;  /* 0x0000000104047890 */ /* 0x000fc8000fffe0ff */
[----:B------:R-:W-:-:S04]  /*3940*/  UISETP.NE.AND UP0, UPT, UR4, 0x4, UPT ;  /* 0x000000040400788c */ /* 0x000fc8000bf05270 */
[----:B------:R-:W-:Y:S02]  /*3950*/  USEL UR5, URZ, 0x1, UP0 ;  /* 0x00000001ff057887 */ /* 0x000fe40008000000 */
[----:B------:R-:W-:-:S04]  /*3960*/  USEL UR4, UR4, URZ, UP0 ;  /* 0x000000ff04047287 */ /* 0x000fc80008000000 */
[----:B------:R-:W-:Y:S01]  /*3970*/  ULEA UR4, UR4, UR17, 0x3 ;  /* 0x0000001104047291 */ /* 0x000fe2000f8e18ff */
[----:B-1----:R-:W-:-:S04]  /*3980*/  LOP3.LUT R3, R2, UR5, RZ, 0x3c, !PT ;  /* 0x0000000502037c12 */ /* 0x002fc8000f8e3cff */
[----:B------:R-:W-:-:S04]  /*3990*/  SHF.L.U32 R3, R3, 0x1f, RZ ;  /* 0x0000001f03037819 */ /* 0x000fc800000006ff */
[----:B------:R-:W1:Y:S02]  /*39a0*/  SYNCS.PHASECHK.TRANS64.TRYWAIT P0, [UR4], R3 ;  /* 0x00000003ff0075a7 */ /* 0x000e640008001104 */
[----:B-1----:R-:W-:Y:S05]  /*39b0*/  @!P0 BRA `(.L_x_69) ;  /* 0x0000005c00908947 */ /* 0x002fea0003800000 */
.L_x_161:
[----:B------:R-:W-:Y:S01]  /*39c0*/  NOP ;  /* 0x0000000000007918 */ /* 0x000fe20000000000 */
[----:B-1----:R-:W1:Y:S01]  /*39d0*/  LDS R0, [UR8+0x14] ;  /* 0x00001408ff007984 */ /* 0x002e620008000800 */
[----:B------:R-:W-:Y:S01]  /*39e0*/  ULOP3.LUT UR4, UR30, 0xffff, URZ, 0xc0, !UPT ;  /* 0x0000ffff1e047892 */ /* 0x000fe2000f8ec0ff */
[----:B------:R-:W-:Y:S01]  /*39f0*/  UMOV UR5, 0xffff ;  /* 0x0000ffff00057882 */ /* 0x000fe20000000000 */
[----:B------:R-:W-:Y:S02]  /*3a00*/  UMOV UR6, 0x1 ;  /* 0x0000000100067882 */ /* 0x000fe40000000000 */
[----:B------:R-:W-:-:S04]  /*3a10*/  USHF.R.U32.HI UR4, URZ, 0x5, UR4 ;  /* 0x00000005ff047899 */ /* 0x000fc80008011604 */
[----:B------:R-:W-:Y:S02]  /*3a20*/  USHF.L.U32 UR5, UR5, UR4, URZ ;  /* 0x0000000405057299 */ /* 0x000fe400080006ff */
[----:B------:R-:W-:-:S04]  /*3a30*/  USHF.L.U32 UR4, UR6, UR4, URZ ;  /* 0x0000000406047299 */ /* 0x000fc800080006ff */
[----:B-1----:R-:W-:-:S04]  /*3a40*/  LOP3.LUT R0, R0, UR5, RZ, 0xc0, !PT ;  /* 0x0000000500007c12 */ /* 0x002fc8000f8ec0ff */
[----:B------:R-:W-:-:S13]  /*3a50*/  ISETP.NE.AND P0, PT, R0, UR5, PT ;  /* 0x0000000500007c0c */ /* 0x000fda000bf05270 */
[----:B------:R-:W-:Y:S05]  /*3a60*/  @P0 BRA `(.L_x_70) ;  /* 0x0000000000580947 */ /* 0x000fea0003800000 */
[----:B------:R-:W1:Y:S02]  /*3a70*/  LDS R0, [UR8+0x18] ;  /* 0x00001808ff007984 */ /* 0x000e640008000800 */
[----:B-1----:R-:W-:-:S04]  /*3a80*/  LOP3.LUT R0, R0, UR4, RZ, 0xc0, !PT ;  /* 0x0000000400007c12 */ /* 0x002fc8000f8ec0ff */
[----:B------:R-:W-:-:S13]  /*3a90*/  ISETP.NE.AND P0, PT, R0, UR4, PT ;  /* 0x0000000400007c0c */ /* 0x000fda000bf05270 */
[----:B------:R-:W-:Y:S05]  /*3aa0*/  @P0 BRA `(.L_x_71) ;  /* 0x00000000003c0947 */ /* 0x000fea0003800000 */
[----:B------:R-:W1:Y:S01]  /*3ab0*/  S2R R2, SR_LANEID ;  /* 0x0000000000027919 */ /* 0x000e620000000000 */
[----:B------:R-:W-:Y:S01]  /*3ac0*/  ULOP3.LUT UR5, URZ, UR5, URZ, 0x33, !UPT ;  /* 0x00000005ff057292 */ /* 0x000fe2000f8e33ff */
[----:B------:R-:W-:Y:S01]  /*3ad0*/  LOP3.LUT R4, RZ, UR4, RZ, 0x33, !PT ;  /* 0x00000004ff047c12 */ /* 0x000fe2000f8e33ff */
[----:B------:R-:W-:Y:S02]  /*3ae0*/  VOTEU.ANY UR4, UPT, PT ;  /* 0x0000000000047886 */ /* 0x000fe400038e0100 */
[----:B------:R-:W-:Y:S01]  /*3af0*/  UFLO.U32 UR4, UR4 ;  /* 0x00000004000472bd */ /* 0x000fe200080e0000 */
[----:B------:R-:W2:Y:S01]  /*3b00*/  REDUX UR6, R4 ;  /* 0x00000000040673c4 */ /* 0x000ea20000000000 */
[----:B------:R-:W-:-:S06]  /*3b10*/  IMAD.U32 R0, RZ, RZ, UR5 ;  /* 0x00000005ff007e24 */ /* 0x000fcc000f8e00ff */
[----:B------:R4:W-:Y:S01]  /*3b20*/  UTCATOMSWS.AND URZ, UR5 ;  /* 0x0000000500ff79e3 */ /* 0x0009e20008000000 */
[----:B------:R-:W3:Y:S01]  /*3b30*/  REDUX UR7, R0 ;  /* 0x00000000000773c4 */ /* 0x000ee20000000000 */
[----:B-1----:R-:W-:Y:S01]  /*3b40*/  ISETP.EQ.U32.AND P0, PT, R2, UR4, PT ;  /* 0x0000000402007c0c */ /* 0x002fe2000bf02070 */
[----:B--2---:R-:W-:Y:S01]  /*3b50*/  IMAD.U32 R2, RZ, RZ, UR6 ;  /* 0x00000006ff027e24 */ /* 0x004fe2000f8e00ff */
[----:B---3--:R-:W-:-:S11]  /*3b60*/  MOV R3, UR7 ;  /* 0x0000000700037c02 */ /* 0x008fd60008000f00 */
[----:B------:R4:W-:Y:S04]  /*3b70*/  @P0 ATOMS.AND RZ, [UR8+0x14], R3 ;  /* 0x00001403ffff098c */ /* 0x0009e8000a800008 */
[----:B------:R4:W-:Y:S01]  /*3b80*/  @P0 ATOMS.AND RZ, [UR8+0x18], R2 ;  /* 0x00001802ffff098c */ /* 0x0009e2000a800008 */
[----:B------:R-:W-:Y:S05]  /*3b90*/  BRA `(.L_x_72) ;  /* 0x0000000000147947 */ /* 0x000fea0003800000 */
.L_x_71:
[----:B------:R-:W-:Y:S02]  /*3ba0*/  MOV R2, 0x3bc0 ;  /* 0x00003bc000027802 */ /* 0x000fe40000000f00 */
[----:B---3-5:R-:W-:Y:S05]  /*3bb0*/  CALL.REL.NOINC `($__internal_0_$__cuda_sm10x_tcgen05_guardrail_trap_col_being_dealloced_not_returned_by_alloc) ;  /* 0x0000006000787944 */ /* 0x028fea0003c00000 */
[----:B------:R-:W-:Y:S05]  /*3bc0*/  BRA `(.L_x_72) ;  /* 0x0000000000087947 */ /* 0x000fea0003800000 */
.L_x_70:
[----:B------:R-:W-:Y:S02]  /*3bd0*/  MOV R2, 0x3bf0 ;  /* 0x00003bf000027802 */ /* 0x000fe40000000f00 */
[----:B---3-5:R-:W-:Y:S05]  /*3be0*/  CALL.REL.NOINC `($__internal_2_$__cuda_sm10x_tcgen05_guardrail_trap_unallocated_columns_being_dealloced) ;  /* 0x0000006000847944 */ /* 0x028fea0003c00000 */
.L_x_72:
[----:B------:R-:W-:Y:S01]  /*3bf0*/  NOP ;  /* 0x0000000000007918 */ /* 0x000fe20000000000 */
[----:B----4-:R-:W-:Y:S05]  /*3c00*/  EXIT ;  /* 0x000000000000794d */ /* 0x010fea0003800000 */
.L_x_54:
[----:B------:R-:W-:-:S09]  /*3c10*/  UISETP.NE.OR UP0, UPT, UR17, 0x3, !UP3 ;  /* 0x000000031100788c */ /* 0x000fd2000df05670 */
[----:B------:R-:W-:Y:S05]  /*3c20*/  BRA.U UP0, `(.L_x_73) ;  /* 0x0000001100547547 */ /* 0x000fea000b800000 */
[----:B------:R-:W1:Y:S01]  /*3c30*/  LDCU UR31, c[0x0][0x370] ;  /* 0x00006e00ff1f77ac */ /* 0x000e620008000800 */
[----:B------:R-:W2:Y:S01]  /*3c40*/  LDC.64 R16, c[0x0][0x348] ;  /* 0x0000d200ff107b82 */ /* 0x000ea20000000a00 */
[----:B------:R-:W-:Y:S02]  /*3c50*/  HFMA2 R13, -RZ, RZ, 0, 0 ;  /* 0x00000000ff0d7431 */ /* 0x000fe400000001ff */
[----:B------:R-:W-:Y:S01]  /*3c60*/  IMAD.MOV.U32 R15, RZ, RZ, 0x1 ;  /* 0x00000001ff0f7424 */ /* 0x000fe200078e00ff */
[----:B------:R-:W1:Y:S01]  /*3c70*/  LDCU.128 UR48, c[0x0][0xb10] ;  /* 0x00016200ff3077ac */ /* 0x000e620008000c00 */
[----:B------:R-:W-:Y:S01]  /*3c80*/  IMAD.MOV.U32 R14, RZ, RZ, RZ ;  /* 0x000000ffff0e7224 */ /* 0x000fe200078e00ff */
[----:B------:R-:W-:Y:S01]  /*3c90*/  MOV R7, 0x2000 ;  /* 0x0000200000077802 */ /* 0x000fe20000000f00 */
[----:B------:R-:W3:Y:S01]  /*3ca0*/  LDCU UR30, c[0x0][0x374] ;  /* 0x00006e80ff1e77ac */ /* 0x000ee20008000800 */
[----:B------:R-:W4:Y:S01]  /*3cb0*/  LDC.64 R2, c[0x0][0x888] ;  /* 0x00022200ff027b82 */ /* 0x000f220000000a00 */
[----:B------:R-:W3:Y:S01]  /*3cc0*/  LDCU UR15, c[0x0][0xb0c] ;  /* 0x00016180ff0f77ac */ /* 0x000ee20008000800 */
[----:B------:R-:W2:Y:S06]  /*3cd0*/  LDCU UR40, c[0x0][0xb20] ;  /* 0x00016400ff2877ac */ /* 0x000eac0008000800 */
[----:B------:R-:W4:Y:S01]  /*3ce0*/  LDC.64 R4, c[0x0][0x890] ;  /* 0x00022400ff047b82 */ /* 0x000f220000000a00 */
[----:B------:R-:W2:Y:S01]  /*3cf0*/  LDCU UR4, c[0x0][0xb30] ;  /* 0x00016600ff0477ac */ /* 0x000ea20008000800 */
[----:B------:R-:W-:Y:S01]  /*3d00*/  UMOV UR21, 0x400 ;  /* 0x0000040000157882 */ /* 0x000fe20000000000 */
[----:B-1----:R-:W-:-:S02]  /*3d10*/  UIMAD.WIDE.U32 UR6, UR31, UR48, URZ ;  /* 0x000000301f0672a5 */ /* 0x002fc4000f8e00ff */
[----:B---3--:R-:W-:Y:S02]  /*3d20*/  UIMAD.WIDE.U32 UR8, UR30, UR51, URZ ;  /* 0x000000331e0872a5 */ /* 0x008fe4000f8e00ff */
[----:B------:R-:W-:Y:S02]  /*3d30*/  ULEA UR21, UR47, UR21, 0x18 ;  /* 0x000000152f157291 */ /* 0x000fe4000f8ec0ff */
[----:B------:R-:W-:Y:S02]  /*3d40*/  UPLOP3.LUT UP3, UPT, UPT, UPT, UPT, 0x40, 0x4 ;  /* 0x000000000004789c */ /* 0x000fe40003f6e870 */
[----:B------:R-:W-:Y:S01]  /*3d50*/  UIADD3 UR37, UPT, UPT, UR21, 0x48, URZ ;  /* 0x0000004815257890 */ /* 0x000fe2000fffe0ff */
[----:B------:R-:W-:Y:S01]  /*3d60*/  UMOV UR6, UR7 ;  /* 0x0000000700067c82 */ /* 0x000fe20008000000 */
[----:B------:R-:W-:Y:S01]  /*3d70*/  UMOV UR38, UR9 ;  /* 0x0000000900267c82 */ /* 0x000fe20008000000 */
[----:B------:R-:W-:Y:S02]  /*3d80*/  UISETP.GE.AND UP0, UPT, UR42, 0x1, UPT ;  /* 0x000000012a00788c */ /* 0x000fe4000bf06270 */
[----:B------:R-:W-:Y:S01]  /*3d90*/  UISETP.NE.AND UP4, UPT, UR42, 0x1, UPT ;  /* 0x000000012a00788c */ /* 0x000fe2000bf85270 */
[----:B------:R-:W1:Y:S01]  /*3da0*/  LDCU.64 UR22, c[0x0][0xb28] ;  /* 0x00016500ff1677ac */ /* 0x000e620008000a00 */
[----:B------:R-:W-:-:S02]  /*3db0*/  UISETP.NE.AND UP6, UPT, UR15, 0x1, UPT ;  /* 0x000000010f00788c */ /* 0x000fc4000bfc5270 */
[----:B------:R-:W-:Y:S02]  /*3dc0*/  UISETP.NE.AND UP5, UPT, UR50, 0x1, UPT ;  /* 0x000000013200788c */ /* 0x000fe4000bfa5270 */
[----:B------:R-:W-:Y:S02]  /*3dd0*/  UIADD3 UR33, UPT, UPT, UR21, 0x30, URZ ;  /* 0x0000003015217890 */ /* 0x000fe4000fffe0ff */
[----:B------:R-:W-:Y:S02]  /*3de0*/  UIADD3 UR25, UPT, UPT, UR21, 0x38, URZ ;  /* 0x0000003815197890 */ /* 0x000fe4000fffe0ff */
[----:B------:R-:W-:Y:S02]  /*3df0*/  UIADD3 UR17, UPT, UPT, UR21, 0x40, URZ ;  /* 0x0000004015117890 */ /* 0x000fe4000fffe0ff */
[----:B------:R-:W-:Y:S02]  /*3e00*/  UPRMT UR37, UR47, 0x654, UR37 ;  /* 0x000006542f257896 */ /* 0x000fe40008000025 */
[----:B------:R-:W-:-:S02]  /*3e10*/  USHF.R.U32.HI UR39, URZ, UR49, UR6 ;  /* 0x00000031ff277299 */ /* 0x000fc40008011606 */
[----:B--2---:R-:W-:Y:S02]  /*3e20*/  USHF.R.U32.HI UR38, URZ, UR40, UR38 ;  /* 0x00000028ff267299 */ /* 0x004fe40008011626 */
[----:B------:R-:W-:-:S11]  /*3e30*/  UISETP.NE.AND UP2, UPT, UR4, 0x1, UPT ;  /* 0x000000010400788c */ /* 0x000fd6000bf45270 */
.L_x_84:
[C---:B------:R-:W-:Y:S02]  /*3e40*/  LEA R12, R14.reuse, UR21, 0x3 ;  /* 0x000000150e0c7c11 */ /* 0x040fe4000f8e18ff */
[----:B------:R-:W-:Y:S02]  /*3e50*/  SHF.L.U32 R9, R13, 0x1f, RZ ;  /* 0x0000001f0d097819 */ /* 0x000fe400000006ff */
[----:B------:R-:W-:Y:S02]  /*3e60*/  LEA R10, R14, UR21, 0x4 ;  /* 0x000000150e0a7c11 */ /* 0x000fe4000f8e20ff */
[----:B--2---:R-:W2:Y:S02]  /*3e70*/  SYNCS.PHASECHK.TRANS64.TRYWAIT P0, [R12+URZ+0x80], R9 ;  /* 0x000080090c0075a7 */ /* 0x004ea400080011ff */
[----:B--2---:R-:W-:Y:S05]  /*3e80*/  @!P0 BRA `(.L_x_74) ;  /* 0x0000005800748947 */ /* 0x004fea0003800000 */
.L_x_162:
[----:B--2---:R-:W2:Y:S01]  /*3e90*/  LDS.128 R8, [R10+0x110] ;  /* 0x000110000a087984 */ /* 0x004ea20000000c00 */
[----:B------:R-:W-:Y:S01]  /*3ea0*/  UISETP.GE.AND UP0, UPT, UR42, 0x1, UPT ;  /* 0x000000012a00788c */ /* 0x000fe2000bf06270 */
[----:B------:R-:W-:Y:S01]  /*3eb0*/  @!PT LDS RZ, [RZ] ;  /* 0x00000000fffff984 */ /* 0x000fe20000000800 */
[----:B------:R-:W-:Y:S01]  /*3ec0*/  @!PT LDS RZ, [RZ] ;  /* 0x00000000fffff984 */ /* 0x000fe20000000800 */
[----:B------:R-:W-:Y:S01]  /*3ed0*/  @!PT LDS RZ, [RZ] ;  /* 0x00000000fffff984 */ /* 0x000fe20000000800 */
[----:B------:R-:W-:Y:S01]  /*3ee0*/  @!PT LDS RZ, [RZ] ;  /* 0x00000000fffff984 */ /* 0x000fe20000000800 */
[----:B------:R3:W-:Y:S06]  /*3ef0*/  MEMBAR.ALL.CTA ;  /* 0x0000000000007992 */ /* 0x0007ec0000008000 */
[----:B---3--:R-:W3:Y:S01]  /*3f00*/  FENCE.VIEW.ASYNC.S ;  /* 0x00000000000073c6 */ /* 0x008ee20000000000 */
[----:B--2---:R-:W-:Y:S11]  /*3f10*/  LOP3.LUT P0, RZ, R10, 0x1, RZ, 0xc0, !PT ;  /* 0x000000010aff7812 */ /* 0x004ff6000780c0ff */
[----:B------:R-:W-:Y:S02]  /*3f20*/  @!UPT UIADD3 URZ, UPT, UPT, URZ, URZ, URZ ;  /* 0x000000fffffff290 */ /* 0x000fe4000fffe0ff */
[----:B---3--:R-:W-:Y:S01]  /*3f30*/  VOTEU.ANY UP1, P0 ;  /* 0x0000000000ff7886 */ /* 0x008fe20000020100 */
[----:B------:R-:W-:Y:S11]  /*3f40*/  PLOP3.LUT P0, PT, PT, PT, UP1, 0x80, 0x8 ;  /* 0x000000000008781c */ /* 0x000ff60003f0f018 */
[----:B------:R-:W-:Y:S02]  /*3f50*/  @!UPT UIADD3 URZ, UPT, UPT, URZ, URZ, URZ ;  /* 0x000000fffffff290 */ /* 0x000fe4000fffe0ff */
[----:B------:R-:W-:Y:S02]  /*3f60*/  @P0 SHF.R.U32.HI R0, RZ, 0x10, R9 ;  /* 0x00000010ff000819 */ /* 0x000fe40000011609 */
[----:B------:R-:W-:Y:S02]  /*3f70*/  @P0 MOV R6, R8 ;  /* 0x0000000800060202 */ /* 0x000fe40000000f00 */
[----:B------:R-:W-:Y:S01]  /*3f80*/  @P0 R2UR UR4, R0 ;  /* 0x00000000000402ca */ /* 0x000fe200000e0000 */
[----:B------:R-:W-:Y:S01]  /*3f90*/  VIADD R0, R12, 0x90 ;  /* 0x000000900c007836 */ /* 0x000fe20000000000 */
[----:B------:R-:W-:Y:S02]  /*3fa0*/  @P0 LOP3.LUT R8, R9, 0xffff, RZ, 0xc0, !PT ;  /* 0x0000ffff09080812 */ /* 0x000fe400078ec0ff */
[----:B------:R-:W-:Y:S02]  /*3fb0*/  @P0 R2UR UR6, R6 ;  /* 0x00000000060602ca */ /* 0x000fe400000e0000 */
[----:B------:R-:W-:Y:S02]  /*3fc0*/  PRMT R0, RZ, 0x654, R0 ;  /* 0x00000654ff007816 */ /* 0x000fe40000000000 */
[----:B------:R-:W-:Y:S02]  /*3fd0*/  @P0 R2UR UR5, R8 ;  /* 0x00000000080502ca */ /* 0x000fe400000e0000 */
[----:B------:R2:W-:Y:S03]  /*3fe0*/  SYNCS.ARRIVE.TRANS64.RED.A1T0 RZ, [R0+URZ], RZ ;  /* 0x000000ff00ff79a7 */ /* 0x0005e600081004ff */
[----:B------:R-:W-:Y:S04]  /*3ff0*/  @UP1 UMOV UR29, UR4 ;  /* 0x00000004001d1c82 */ /* 0x000fe80008000000 */
[----:B------:R-:W-:Y:S04]  /*4000*/  @UP1 UMOV UR14, UR6 ;  /* 0x00000006000e1c82 */ /* 0x000fe80008000000 */
[----:B------:R-:W-:Y:S01]  /*4010*/  @UP1 UMOV UR13, UR5 ;  /* 0x00000005000d1c82 */ /* 0x000fe20008000000 */
[----:B------:R-:W-:Y:S05]  /*4020*/  BRA.U !UP0, `(.L_x_75) ;  /* 0x0000000108a47547 */ /* 0x000fea000b800000 */
[----:B------:R-:W-:Y:S02]  /*4030*/  UIMAD.WIDE.U32 UR18, UR13, UR51, URZ ;  /* 0x000000330d1272a5 */ /* 0x000fe4000f8e00ff */
[----:B------:R-:W-:Y:S02]  /*4040*/  UIMAD.WIDE.U32 UR26, UR14, UR48, URZ ;  /* 0x000000300e1a72a5 */ /* 0x000fe4000f8e00ff */
[----:B------:R-:W-:Y:S02]  /*4050*/  USEL UR4, UR30, UR38, !UP5 ;  /* 0x000000261e047287 */ /* 0x000fe4000e800000 */
[----:B------:R-:W-:Y:S02]  /*4060*/  USEL UR7, UR31, UR39, !UP6 ;  /* 0x000000271f077287 */ /* 0x000fe4000f000000 */
[----:B-1----:R-:W-:Y:S02]  /*4070*/  UIMAD.WIDE.U32 UR8, UR4, UR22, URZ ;  /* 0x00000016040872a5 */ /* 0x002fe4000f8e00ff */
[----:B------:R-:W-:Y:S01]  /*4080*/  UIMAD.WIDE.U32 UR10, UR7, UR22, URZ ;  /* 0x00000016070a72a5 */ /* 0x000fe2000f8e00ff */
[----:B------:R-:W-:Y:S02]  /*4090*/  UMOV UR5, UR19 ;  /* 0x0000001300057c82 */ /* 0x000fe40008000000 */
[----:B------:R-:W-:Y:S03]  /*40a0*/  USHF.R.U32.HI UR6, URZ, UR40, UR5 ;  /* 0x00000028ff067299 */ /* 0x000fe60008011605 */
[----:B------:R-:W-:Y:S01]  /*40b0*/  UMOV UR5, UR27 ;  /* 0x0000001b00057c82 */ /* 0x000fe20008000000 */
[----:B------:R-:W-:Y:S02]  /*40c0*/  USEL UR6, UR13, UR6, !UP5 ;  /* 0x000000060d067287 */ /* 0x000fe4000e800000 */
[----:B------:R-:W-:Y:S03]  /*40d0*/  USHF.R.U32.HI UR12, URZ, UR49, UR5 ;  /* 0x00000031ff0c7299 */ /* 0x000fe60008011605 */
[----:B------:R-:W-:Y:S02]  /*40e0*/  UMOV UR5, UR9 ;  /* 0x0000000900057c82 */ /* 0x000fe40008000000 */
[----:B------:R-:W-:Y:S03]  /*40f0*/  @UP4 USHF.R.U32.HI UR4, URZ, UR23, UR5 ;  /* 0x00000017ff044299 */ /* 0x000fe60008011605 */
[----:B------:R-:W-:Y:S01]  /*4100*/  UMOV UR5, UR11 ;  /* 0x0000000b00057c82 */ /* 0x000fe20008000000 */
[----:B------:R-:W-:Y:S02]  /*4110*/  UIMAD UR4, UR42, UR4, URZ ;  /* 0x000000042a0472a4 */ /* 0x000fe4000f8e02ff */
[----:B------:R-:W-:Y:S02]  /*4120*/  @UP4 USHF.R.U32.HI UR7, URZ, UR23, UR5 ;  /* 0x00000017ff074299 */ /* 0x000fe40008011605 */
[----:B------:R-:W-:Y:S02]  /*4130*/  UIMAD.WIDE.U32 UR10, UR6, UR22, URZ ;  /* 0x00000016060a72a5 */ /* 0x000fe4000f8e00ff */
[----:B------:R-:W-:Y:S02]  /*4140*/  USEL UR5, UR14, UR12, !UP6 ;  /* 0x0000000c0e057287 */ /* 0x000fe4000f000000 */
[----:B------:R-:W-:Y:S02]  /*4150*/  UIMAD UR8, UR42, UR7, URZ ;  /* 0x000000072a0872a4 */ /* 0x000fe4000f8e02ff */
[----:B------:R-:W-:Y:S03]  /*4160*/  UISETP.GE.AND UP0, UPT, UR6, UR4, UPT ;  /* 0x000000040600728c */ /* 0x000fe6000bf06270 */
[----:B------:R-:W-:Y:S01]  /*4170*/  UMOV UR4, UR11 ;  /* 0x0000000b00047c82 */ /* 0x000fe20008000000 */
[----:B------:R-:W-:Y:S02]  /*4180*/  UISETP.GE.OR UP0, UPT, UR5, UR8, UP0 ;  /* 0x000000080500728c */ /* 0x000fe40008706670 */
[----:B------:R-:W-:Y:S02]  /*4190*/  USHF.R.U32.HI UR4, URZ, UR23, UR4 ;  /* 0x00000017ff047299 */ /* 0x000fe40008011604 */
[----:B------:R-:W-:Y:S02]  /*41a0*/  UIMAD.WIDE.U32 UR8, UR5, UR22, URZ ;  /* 0x00000016050872a5 */ /* 0x000fe4000f8e00ff */
[----:B------:R-:W-:Y:S04]  /*41b0*/  USEL UR10, UR6, UR4, !UP4 ;  /* 0x00000004060a7287 */ /* 0x000fe8000e000000 */
[----:B------:R-:W-:Y:S01]  /*41c0*/  UIADD3 UR11, UPT, UPT, -UR10, URZ, URZ ;  /* 0x000000ff0a0b7290 */ /* 0x000fe2000fffe1ff */
[----:B------:R-:W-:Y:S02]  /*41d0*/  @!UP0 UMOV UR4, UR9 ;  /* 0x0000000900048c82 */ /* 0x000fe40008000000 */
[----:B------:R-:W-:Y:S02]  /*41e0*/  @!UP0 USHF.R.U32.HI UR4, URZ, UR23, UR4 ;  /* 0x00000017ff048299 */ /* 0x000fe40008011604 */
[----:B------:R-:W-:Y:S02]  /*41f0*/  UIMAD UR8, UR42, UR11, UR6 ;  /* 0x0000000b2a0872a4 */ /* 0x000fe4000f8e0206 */
[----:B------:R-:W-:Y:S04]  /*4200*/  @!UP0 USEL UR4, UR5, UR4, !UP4 ;  /* 0x0000000405048287 */ /* 0x000fe8000e000000 */
[----:B------:R-:W-:Y:S02]  /*4210*/  @!UP0 UIMAD UR8, UR7, UR8, UR4 ;  /* 0x00000008070882a4 */ /* 0x000fe4000f8e0204 */
[----:B------:R-:W-:Y:S02]  /*4220*/  @!UP0 UIADD3 UR9, UPT, UPT, UR10, -UR4, URZ ;  /* 0x800000040a098290 */ /* 0x000fe4000fffe0ff */
[----:B------:R-:W-:Y:S02]  /*4230*/  UIADD3 UR4, UPT, UPT, -UR5, URZ, URZ ;  /* 0x000000ff05047290 */ /* 0x000fe4000fffe1ff */
[----:B------:R-:W-:Y:S02]  /*4240*/  UIADD3 UR7, UPT, UPT, -UR6, URZ, URZ ;  /* 0x000000ff06077290 */ /* 0x000fe4000fffe1ff */
[----:B------:R-:W-:Y:S02]  /*4250*/  @!UP0 UIMAD UR6, UR9, UR42, UR5 ;  /* 0x0000002a090682a4 */ /* 0x000fe4000f8e0205 */
[----:B------:R-:W-:Y:S02]  /*4260*/  UIMAD UR14, UR15, UR4, UR14 ;  /* 0x000000040f0e72a4 */ /* 0x000fe4000f8e020e */
[----:B------:R-:W-:Y:S01]  /*4270*/  UIMAD UR13, UR50, UR7, UR13 ;  /* 0x00000007320d72a4 */ /* 0x000fe2000f8e020d */
[----:B------:R-:W-:Y:S02]  /*4280*/  @!UP0 UMOV UR5, UR8 ;  /* 0x0000000800058c82 */ /* 0x000fe40008000000 */
[----:B------:R-:W-:Y:S02]  /*4290*/  UIMAD UR14, UR5, UR15, UR14 ;  /* 0x0000000f050e72a4 */ /* 0x000fe4000f8e020e */
[----:B------:R-:W-:Y:S11]  /*42a0*/  UIMAD UR13, UR6, UR50, UR13 ;  /* 0x00000032060d72a4 */ /* 0x000ff6000f8e020d */
[----:B------:R-:W-:Y:S01]  /*42b0*/  @!UPT UIADD3 URZ, UPT, UPT, URZ, URZ, URZ ;  /* 0x000000fffffff290 */ /* 0x000fe2000fffe0ff */
.L_x_75:
[----:B------:R-:W3:Y:S01]  /*42c0*/  @!UP2 LDCU.128 UR8, c[0x0][0xb10] ;  /* 0x00016200ff08a7ac */ /* 0x000ee20008000c00 */
[C---:B----4-:R-:W-:Y:S02]  /*42d0*/  ISETP.NE.U32.AND P1, PT, R4.reuse, RZ, PT ;  /* 0x000000ff0400720c */ /* 0x050fe40003f25070 */
[----:B------:R-:W-:Y:S02]  /*42e0*/  ISETP.NE.U32.AND P0, PT, R4, RZ, PT ;  /* 0x000000ff0400720c */ /* 0x000fe40003f05070 */
[C---:B------:R-:W-:Y:S02]  /*42f0*/  ISETP.NE.AND.EX P1, PT, R5.reuse, RZ, PT, P1 ;  /* 0x000000ff0500720c */ /* 0x040fe40003f25310 */
[----:B------:R-:W-:Y:S01]  /*4300*/  ISETP.NE.AND.EX P0, PT, R5, RZ, PT, P0 ;  /* 0x000000ff0500720c */ /* 0x000fe20003f05300 */
[----:B------:R-:W4:Y:S01]  /*4310*/  @!UP2 LDCU UR5, c[0x0][0xb0c] ;  /* 0x00016180ff05a7ac */ /* 0x000f220008000800 */
[----:B------:R-:W-:Y:S01]  /*4320*/  SHF.L.U32 R9, R15, 0x1f, RZ ;  /* 0x0000001f0f097819 */ /* 0x000fe200000006ff */
[----:B------:R-:W-:Y:S02]  /*4330*/  USHF.L.U32 UR35, UR16, 0x7, URZ ;  /* 0x0000000710237899 */ /* 0x000fe400080006ff */
[----:B------:R-:W-:Y:S02]  /*4340*/  USHF.L.U32 UR34, UR20, 0x7, URZ ;  /* 0x0000000714227899 */ /* 0x000fe400080006ff */
[----:B---3--:R-:W-:Y:S07]  /*4350*/  UIMAD.WIDE.U32 UR6, UR14, UR8, URZ ;  /* 0x000000080e0672a5 */ /* 0x008fee000f8e00ff */
[----:B------:R-:W-:Y:S01]  /*4360*/  @!UP2 UMOV UR4, UR7 ;  /* 0x000000070004ac82 */ /* 0x000fe20008000000 */
[----:B----4-:R-:W-:Y:S02]  /*4370*/  @!UP2 UISETP.NE.AND UP0, UPT, UR5, 0x1, UPT ;  /* 0x000000010500a88c */ /* 0x010fe4000bf05270 */
[----:B------:R-:W-:Y:S02]  /*4380*/  @!UP2 USHF.R.U32.HI UR4, URZ, UR9, UR4 ;  /* 0x00000009ff04a299 */ /* 0x000fe40008011604 */
[----:B------:R-:W-:Y:S02]  /*4390*/  UIMAD.WIDE.U32 UR6, UR13, UR11, URZ ;  /* 0x0000000b0d0672a5 */ /* 0x000fe4000f8e00ff */
[----:B------:R-:W-:Y:S02]  /*43a0*/  @!UP2 USEL UR8, UR14, UR4, !UP0 ;  /* 0x000000040e08a287 */ /* 0x000fe4000c000000 */
[----:B------:R-:W-:Y:S03]  /*43b0*/  @!UP2 UISETP.NE.AND UP0, UPT, UR10, 0x1, UPT ;  /* 0x000000010a00a88c */ /* 0x000fe6000bf05270 */
[----:B------:R-:W-:Y:S02]  /*43c0*/  @!UP2 UMOV UR6, UR7 ;  /* 0x000000070006ac82 */ /* 0x000fe40008000000 */
[----:B------:R-:W3:Y:S02]  /*43d0*/  @!UP2 LDCU UR4, c[0x0][0xb20] ;  /* 0x00016400ff04a7ac */ /* 0x000ee40008000800 */
[----:B---3--:R-:W-:Y:S04]  /*43e0*/  @!UP2 USHF.R.U32.HI UR6, URZ, UR4, UR6 ;  /* 0x00000004ff06a299 */ /* 0x008fe80008011606 */
[----:B------:R-:W-:Y:S04]  /*43f0*/  @!UP2 USEL UR6, UR13, UR6, !UP0 ;  /* 0x000000060d06a287 */ /* 0x000fe8000c000000 */
[----:B------:R-:W-:Y:S02]  /*4400*/  @!UP2 UIADD3 UR4, UPT, UPT, -UR8, UR6, URZ ;  /* 0x000000060804a290 */ /* 0x000fe4000fffe1ff */
[----:B------:R-:W-:Y:S02]  /*4410*/  @!UP2 UIADD3 UR6, UPT, UPT, UR8, -UR6, URZ ;  /* 0x800000060806a290 */ /* 0x000fe4000fffe0ff */
[----:B------:R-:W-:Y:S02]  /*4420*/  @!UP2 UIMAD UR14, UR4, UR5, UR14 ;  /* 0x00000005040ea2a4 */ /* 0x000fe4000f8e020e */
[----:B------:R-:W-:Y:S01]  /*4430*/  @!UP2 UIMAD UR13, UR6, UR10, UR13 ;  /* 0x0000000a060da2a4 */ /* 0x000fe2000f8e020d */
[----:B------:R-:W-:Y:S11]  /*4440*/  BRA.U UP3, `(.L_x_76) ;  /* 0x0000000103107547 */ /* 0x000ff6000b800000 */
[----:B--2---:R-:W-:Y:S04]  /*4450*/  MOV R0, UR43 ;  /* 0x0000002b00007c02 */ /* 0x004fe80008000f00 */
[----:B------:R-:W-:Y:S04]  /*4460*/  SHF.L.U32 R11, R0, 0x1f, RZ ;  /* 0x0000001f000b7819 */ /* 0x000fe800000006ff */
[----:B------:R-:W2:Y:S02]  /*4470*/  SYNCS.PHASECHK.TRANS64.TRYWAIT P2, [UR21+0x78], R11 ;  /* 0x0000780bff0075a7 */ /* 0x000ea40008041115 */
[----:B--2---:R-:W-:Y:S05]  /*4480*/  @!P2 BRA `(.L_x_77) ;  /* 0x000000540008a947 */ /* 0x004fea0003800000 */
.L_x_76:
[----:B------:R-:W-:Y:S05]  /*4490*/  @!P1 BRA `(.L_x_78) ;  /* 0x0000000000309947 */ /* 0x000fea0003800000 */
[----:B------:R-:W-:Y:S01]  /*44a0*/  ISETP.NE.U32.AND P1, PT, R2, RZ, PT ;  /* 0x000000ff0200720c */ /* 0x000fe20003f25070 */
[----:B------:R-:W3:Y:S01]  /*44b0*/  LDCU.64 UR4, c[0x0][0x358] ;  /* 0x00006b00ff0477ac */ /* 0x000ee20008000a00 */
[----:B------:R-:W-:Y:S02]  /*44c0*/  IMAD.MOV.U32 R80, RZ, RZ, 0x1 ;  /* 0x00000001ff507424 */ /* 0x000fe400078e00ff */
[----:B------:R-:W-:Y:S11]  /*44d0*/  ISETP.NE.AND.EX P1, PT, R3, RZ, PT, P1 ;  /* 0x000000ff0300720c */ /* 0x000ff60003f25310 */
[----:B------:R-:W-:Y:S02]  /*44e0*/  @!UPT UIADD3 URZ, UPT, UPT, URZ, URZ, URZ ;  /* 0x000000fffffff290 */ /* 0x000fe4000fffe0ff */
[----:B--2---:R-:W2:Y:S01]  /*44f0*/  @P1 LDC.64 R10, c[0x0][0x888] ;  /* 0x00022200ff0a1b82 */ /* 0x004ea20000000a00 */
[----:B------:R-:W-:Y:S04]  /*4500*/  @P1 IMAD R0, R4, UR36, RZ ;  /* 0x0000002404001c24 */ /* 0x000fe8000f8e02ff */
[----:B--2---:R-:W-:Y:S04]  /*4510*/  @P1 IMAD.WIDE R10, R0, 0x4, R10 ;  /* 0x00000004000a1825 */ /* 0x004fe800078e020a */
[----:B------:R-:W-:Y:S01]  /*4520*/  HFMA2 R0, -RZ, RZ, 0, 5.9604644775390625e-08 ;  /* 0x00000001ff007431 */ /* 0x000fe200000001ff */
[----:B---3-5:R3:W5:Y:S04]  /*4530*/  @P1 LDG.E R41, desc[UR4][R10.64] ;  /* 0x000000040a291981 */ /* 0x028768000c1e1900 */
[----:B------:R-:W-:Y:S01]  /*4540*/  @!P1 PRMT R80, R0, 0x7610, R80 ;  /* 0x0000761000509816 */ /* 0x000fe20000000050 */
[----:B---3--:R-:W4:Y:S06]  /*4550*/  @!P1 LDC R41, c[0x0][0x880] ;  /* 0x00022000ff299b82 */ /* 0x008f2c0000000800 */
.L_x_78:
[----:B----45:R-:W-:Y:S01]  /*4560*/  @!P0 FSETP.EQ.AND P1, PT, R41, RZ, PT ;  /* 0x000000ff2900820b */ /* 0x030fe20003f22000 */
[----:B------:R-:W-:Y:S01]  /*4570*/  @!UPT UIADD3 URZ, UPT, UPT, URZ, URZ, URZ ;  /* 0x000000fffffff290 */ /* 0x000fe2000fffe0ff */
[----:B------:R-:W-:Y:S11]  /*4580*/  @!P0 BRA `(.L_x_79) ;  /* 0x0000000000188947 */ /* 0x000ff60003800000 */
[----:B------:R-:W-:Y:S02]  /*4590*/  LOP3.LUT P0, RZ, R80, 0xff, RZ, 0xc0, !PT ;  /* 0x000000ff50ff7812 */ /* 0x000fe4000780c0ff */
[----:B------:R-:W-:Y:S04]  /*45a0*/  ISETP.NE.U32.AND P1, PT, R2, RZ, PT ;  /* 0x000000ff0200720c */ /* 0x000fe80003f25070 */
[----:B------:R-:W-:Y:S04]  /*45b0*/  ISETP.NE.AND.EX P1, PT, R3, RZ, PT, P1 ;  /* 0x000000ff0300720c */ /* 0x000fe80003f25310 */
[----:B------:R-:W-:Y:S03]  /*45c0*/  PLOP3.LUT P1, PT, P1, PT, PT, 0x8, 0x80 ;  /* 0x000000000080781c */ /* 0x000fe60000f2e170 */
[----:B------:R-:W-:Y:S11]  /*45d0*/  @P0 FSETP.EQ.AND P1, PT, R41, RZ, PT ;  /* 0x000000ff2900020b */ /* 0x000ff60003f22000 */
[----:B------:R-:W-:Y:S02]  /*45e0*/  @!UPT UIADD3 URZ, UPT, UPT, URZ, URZ, URZ ;  /* 0x000000fffffff290 */ /* 0x000fe4000fffe0ff */
.L_x_79:
[----:B------:R-:W3:Y:S01]  /*45f0*/  SYNCS.PHASECHK.TRANS64.TRYWAIT P2, [UR21+0x50], R9 ;  /* 0x00005009ff0075a7 */ /* 0x000ee20008041115 */
[----:B------:R-:W-:Y:S04]  /*4600*/  ELECT P0, URZ, PT ;  /* 0x0000000000ff782f */ /* 0x000fe80003800000 */
[----:B------:R-:W-:Y:S11]  /*4610*/  PLOP3.LUT P1, PT, P1, P0, PT, 0xf2, 0x2f ;  /* 0x00000000002f781c */ /* 0x000ff60000f21e72 */
[----:B------:R-:W-:Y:S02]  /*4620*/  @!UPT UIADD3 URZ, UPT, UPT, URZ, URZ, URZ ;  /* 0x000000fffffff290 */ /* 0x000fe4000fffe0ff */
[----:B------:R-:W-:Y:S05]  /*4630*/  @!P1 IADD3 R8, P0, PT, R16, 0x580, RZ ;  /* 0x0000058010089810 */ /* 0x000fea0007f1e0ff */
[----:B------:R-:W-:Y:S01]  /*4640*/  @!P1 IMAD.X R6, RZ, RZ, R17, P0 ;  /* 0x000000ffff069224 */ /* 0x000fe200000e0611 */
[----:B---3--:R-:W-:Y:S07]  /*4650*/  @!P2 BRA `(.L_x_80) ;  /* 0x0000005000aca947 */ /* 0x008fee0003800000 */
.L_x_165:
[----:B------:R-:W-:Y:S01]  /*4660*/  @!P1 R2UR UR5, R8 ;  /* 0x00000000080592ca */ /* 0x000fe200000e0000 */
[----:B------:R-:W-:Y:S01]  /*4670*/  VOTEU.ALL UP0, P1 ;  /* 0x0000000000ff7886 */ /* 0x000fe20000800000 */
[----:B------:R-:W-:Y:S01]  /*4680*/  @!P1 R2UR UR4, R6 ;  /* 0x00000000060492ca */ /* 0x000fe200000e0000 */
[----:B--2---:R-:W-:Y:S01]  /*4690*/  @!P1 IMAD.MOV.U32 R0, RZ, RZ, 0x2000 ;  /* 0x00002000ff009424 */ /* 0x004fe200078e00ff */
[----:B------:R-:W-:Y:S01]  /*46a0*/  UMOV UR8, 0x0 ;  /* 0x0000000000087882 */ /* 0x000fe20000000000 */
[----:B------:R-:W-:Y:S01]  /*46b0*/  UMOV UR9, 0x10000000 ;  /* 0x1000000000097882 */ /* 0x000fe20000000000 */
[----:B------:R-:W-:Y:S01]  /*46c0*/  @!UP0 UIADD3 UR32, UPT, UPT, UR21, 0x200, URZ ;  /* 0x0000020015208890 */ /* 0x000fe2000fffe0ff */
[----:B------:R-:W-:Y:S01]  /*46d0*/  @!P1 IADD3 R8, P0, PT, R16, 0x580, RZ ;  /* 0x0000058010089810 */ /* 0x000fe20007f1e0ff */
[----:B------:R-:W-:Y:S01]  /*46e0*/  VOTEU.ALL UP0, P1 ;  /* 0x0000000000ff7886 */ /* 0x000fe20000800000 */
[----:B------:R-:W-:Y:S03]  /*46f0*/  UPRMT UR6, UR47, 0x654, UR33 ;  /* 0x000006542f067896 */ /* 0x000fe60008000021 */
[----:B------:R-:W-:Y:S02]  /*4700*/  @!P1 IMAD.X R6, RZ, RZ, R17, P0 ;  /* 0x000000ffff069224 */ /* 0x000fe400000e0611 */
[----:B------:R-:W-:Y:S02]  /*4710*/  IMAD.U32 R10, RZ, RZ, UR5 ;  /* 0x00000005ff0a7e24 */ /* 0x000fe4000f8e00ff */
[----:B------:R-:W-:Y:S03]  /*4720*/  IMAD.U32 R11, RZ, RZ, UR4 ;  /* 0x00000004ff0b7e24 */ /* 0x000fe6000f8e00ff */
[----:B------:R-:W-:Y:S02]  /*4730*/  @!P1 R2UR UR4, R10 ;  /* 0x000000000a0492ca */ /* 0x000fe400000e0000 */
[----:B------:R-:W-:Y:S11]  /*4740*/  @!P1 R2UR UR5, R11 ;  /* 0x000000000b0592ca */ /* 0x000ff600000e0000 */
[----:B------:R-:W-:Y:S02]  /*4750*/  @!UPT UIADD3 URZ, UPT, UPT, URZ, URZ, URZ ;  /* 0x000000fffffff290 */ /* 0x000fe4000fffe0ff */
[----:B------:R2:W-:Y:S01]  /*4760*/  @!UP0 UTMALDG.3D [UR32], [UR4], desc[UR8] ;  /* 0x00000820040085b4 */ /* 0x0005e20008011000 */
[----:B------:R2:W-:Y:S01]  /*4770*/  @!P1 SYNCS.ARRIVE.TRANS64.RED.A0TR RZ, [UR21+0x30], R0 ;  /* 0x00003000ffff99a7 */ /* 0x0005e20008300415 */
[----:B------:R-:W-:Y:S01]  /*4780*/  SYNCS.ARRIVE.TRANS64.RED.A1T0 RZ, [UR6], RZ ;  /* 0x000000ffffff79a7 */ /* 0x000fe20008100406 */
[----:B------:R-:W3:Y:S02]  /*4790*/  SYNCS.PHASECHK.TRANS64.TRYWAIT P2, [UR21+0x58], R9 ;  /* 0x00005809ff0075a7 */ /* 0x000ee40008041115 */
[----:B--23--:R-:W-:Y:S05]  /*47a0*/  @!P2 BRA `(.L_x_81) ;  /* 0x000000500070a947 */ /* 0x00cfea0003800000 */
.L_x_167:
        /* <DEDUP_REMOVED lines=8> */
[----:B------:R-:W-:Y:S01]  /*4830*/  @!UP0 UIADD3 UR24, UPT, UPT, UR21, 0x2200, URZ ;  /* 0x0000220015188890 */ /* 0x000fe2000fffe0ff */
[----:B------:R-:W-:Y:S01]  /*4840*/  VOTEU.ALL UP0, P1 ;  /* 0x0000000000ff7886 */ /* 0x000fe20000800000 */
[----:B------:R-:W-:Y:S01]  /*4850*/  UMOV UR27, UR35 ;  /* 0x00000023001b7c82 */ /* 0x000fe20008000000 */
[----:B------:R-:W-:Y:S02]  /*4860*/  UMOV UR28, UR36 ;  /* 0x00000024001c7c82 */ /* 0x000fe40008000000 */
[----:B------:R-:W-:Y:S01]  /*4870*/  IMAD.U32 R10, RZ, RZ, UR5 ;  /* 0x00000005ff0a7e24 */ /* 0x000fe2000f8e00ff */
[----:B------:R-:W-:Y:S01]  /*4880*/  UPRMT UR6, UR47, 0x654, UR25 ;  /* 0x000006542f067896 */ /* 0x000fe20008000019 */
[----:B------:R-:W-:Y:S02]  /*4890*/  IMAD.U32 R11, RZ, RZ, UR4 ;  /* 0x00000004ff0b7e24 */ /* 0x000fe4000f8e00ff */
[----:B------:R-:W-:Y:S01]  /*48a0*/  @!P1 IMAD.X R6, RZ, RZ, R17, P0 ;  /* 0x000000ffff069224 */ /* 0x000fe200000e0611 */
        /* <DEDUP_REMOVED lines=8> */
.L_x_169:
[----:B------:R-:W-:Y:S01]  /*4930*/  @!P1 R2UR UR5, R8 ;  /* 0x00000000080592ca */ /* 0x000fe200000e0000 */
[----:B------:R-:W-:Y:S01]  /*4940*/  VOTEU.ALL UP0, P1 ;  /* 0x0000000000ff7886 */ /* 0x000fe20000800000 */
[----:B------:R-:W-:Y:S01]  /*4950*/  @!P1 R2UR UR4, R6 ;  /* 0x00000000060492ca */ /* 0x000fe200000e0000 */
[----:B--2---:R-:W-:Y:S01]  /*4960*/  @!P1 IMAD.MOV.U32 R0, RZ, RZ, 0x2000 ;  /* 0x00002000ff009424 */ /* 0x004fe200078e00ff */
[----:B------:R-:W-:Y:S01]  /*4970*/  UMOV UR8, 0x0 ;  /* 0x0000000000087882 */ /* 0x000fe20000000000 */
[----:B------:R-:W-:Y:S01]  /*4980*/  UMOV UR9, 0x10000000 ;  /* 0x1000000000097882 */ /* 0x000fe20000000000 */
[----:B------:R-:W-:Y:S01]  /*4990*/  @!UP0 UIADD3 UR18, UPT, UPT, UR34, 0x40, URZ ;  /* 0x0000004022128890 */ /* 0x000fe2000fffe0ff */
[----:B------:R-:W-:Y:S01]  /*49a0*/  VIADD R14, R14, 0x1 ;  /* 0x000000010e0e7836 */ /* 0x000fe20000000000 */
[----:B------:R-:W-:Y:S01]  /*49b0*/  @!UP0 UIADD3 UR16, UPT, UPT, UR21, 0x4200, URZ ;  /* 0x0000420015108890 */ /* 0x000fe2000fffe0ff */
[----:B------:R-:W-:Y:S01]  /*49c0*/  VOTEU.ALL UP0, P1 ;  /* 0x0000000000ff7886 */ /* 0x000fe20000800000 */
[----:B------:R-:W-:Y:S01]  /*49d0*/  UMOV UR19, UR35 ;  /* 0x0000002300137c82 */ /* 0x000fe20008000000 */
[----:B------:R-:W-:Y:S02]  /*49e0*/  UMOV UR20, UR36 ;  /* 0x0000002400147c82 */ /* 0x000fe40008000000 */
[----:B------:R-:W-:Y:S01]  /*49f0*/  IMAD.U32 R10, RZ, RZ, UR5 ;  /* 0x00000005ff0a7e24 */ /* 0x000fe2000f8e00ff */
[----:B------:R-:W-:Y:S01]  /*4a00*/  UPRMT UR6, UR47, 0x654, UR17 ;  /* 0x000006542f067896 */ /* 0x000fe20008000011 */
        /* <DEDUP_REMOVED lines=9> */
.L_x_171:
[----:B------:R-:W-:Y:S01]  /*4aa0*/  @!P1 IADD3 R6, P0, PT, R16, 0x580, RZ ;  /* 0x0000058010069810 */ /* 0x000fe20007f1e0ff */
[----:B------:R-:W-:Y:S01]  /*4ab0*/  VOTEU.ALL UP0, P1 ;  /* 0x0000000000ff7886 */ /* 0x000fe20000800000 */
[----:B------:R-:W-:Y:S01]  /*4ac0*/  UMOV UR6, 0x0 ;  /* 0x0000000000067882 */ /* 0x000fe20000000000 */
[----:B------:R-:W-:Y:S01]  /*4ad0*/  UMOV UR7, 0x10000000 ;  /* 0x1000000000077882 */ /* 0x000fe20000000000 */
[----:B------:R-:W-:Y:S01]  /*4ae0*/  @!P1 R2UR UR5, R6 ;  /* 0x00000000060592ca */ /* 0x000fe200000e0000 */
[----:B--2---:R-:W-:Y:S01]  /*4af0*/  @!P1 IMAD.X R0, RZ, RZ, R17, P0 ;  /* 0x000000ffff009224 */ /* 0x004fe200000e0611 */
[----:B------:R-:W-:Y:S01]  /*4b00*/  @!UP0 UIADD3 UR10, UPT, UPT, UR34, 0x60, URZ ;  /* 0x00000060220a8890 */ /* 0x000fe2000fffe0ff */
[----:B------:R-:W-:Y:S01]  /*4b10*/  R2UR UR16, R82 ;  /* 0x00000000521072ca */ /* 0x000fe200000e0000 */
[----:B------:R-:W-:Y:S01]  /*4b20*/  @!UP0 UIADD3 UR8, UPT, UPT, UR21, 0x6200, URZ ;  /* 0x0000620015088890 */ /* 0x000fe2000fffe0ff */
[----:B------:R-:W-:Y:S01]  /*4b30*/  ISETP.NE.AND P0, PT, R14, 0x2, PT ;  /* 0x000000020e00780c */ /* 0x000fe20003f05270 */
[----:B------:R-:W-:Y:S01]  /*4b40*/  @!UP0 UIADD3 UR9, UPT, UPT, UR21, 0x48, URZ ;  /* 0x0000004815098890 */ /* 0x000fe2000fffe0ff */
[----:B------:R-:W-:Y:S01]  /*4b50*/  @!P1 R2UR UR4, R0 ;  /* 0x00000000000492ca */ /* 0x000fe200000e0000 */
[----:B------:R-:W-:Y:S01]  /*4b60*/  VOTEU.ALL UP0, P1 ;  /* 0x0000000000ff7886 */ /* 0x000fe20000800000 */
[----:B------:R-:W-:Y:S01]  /*4b70*/  UMOV UR11, UR35 ;  /* 0x00000023000b7c82 */ /* 0x000fe20008000000 */
[----:B------:R-:W-:Y:S01]  /*4b80*/  UMOV UR12, UR36 ;  /* 0x00000024000c7c82 */ /* 0x000fe20008000000 */
[----:B------:R-:W-:Y:S01]  /*4b90*/  SEL R0, RZ, 0x1, P0 ;  /* 0x00000001ff007807 */ /* 0x000fe20000000000 */
[----:B------:R-:W-:Y:S01]  /*4ba0*/  UIADD3 UR20, UPT, UPT, UR13, UR63, URZ ;  /* 0x0000003f0d147290 */ /* 0x000fe2000fffe0ff */
[----:B------:R-:W-:Y:S01]  /*4bb0*/  IMAD.U32 R8, RZ, RZ, UR5 ;  /* 0x00000005ff087e24 */ /* 0x000fe2000f8e00ff */
[----:B------:R-:W-:Y:S01]  /*4bc0*/  LOP3.LUT R15, R15, 0x1, RZ, 0x3c, !PT ;  /* 0x000000010f0f7812 */ /* 0x000fe200078e3cff */
[----:B------:R-:W-:Y:S01]  /*4bd0*/  UPLOP3.LUT UP3, UPT, UPT, UPT, UPT, 0x80, 0x8 ;  /* 0x000000000008789c */ /* 0x000fe20003f6f070 */
[----:B------:R-:W-:Y:S01]  /*4be0*/  LOP3.LUT R13, R13, R0, RZ, 0x3c, !PT ;  /* 0x000000000d0d7212 */ /* 0x000fe200078e3cff */
[----:B------:R-:W-:Y:S01]  /*4bf0*/  UIADD3 UR16, UPT, UPT, UR14, UR16, URZ ;  /* 0x000000100e107290 */ /* 0x000fe2000fffe0ff */
[----:B------:R-:W-:Y:S01]  /*4c00*/  SEL R14, R14, RZ, P0 ;  /* 0x000000ff0e0e7207 */ /* 0x000fe20000000000 */
[----:B------:R-:W-:Y:S01]  /*4c10*/  UMOV UR36, UR29 ;  /* 0x0000001d00247c82 */ /* 0x000fe20008000000 */
[----:B------:R-:W-:Y:S01]  /*4c20*/  IMAD.U32 R9, RZ, RZ, UR4 ;  /* 0x00000004ff097e24 */ /* 0x000fe2000f8e00ff */
[----:B------:R-:W-:Y:S04]  /*4c30*/  @!P1 R2UR UR4, R8 ;  /* 0x00000000080492ca */ /* 0x000fe800000e0000 */
[----:B------:R-:W-:Y:S11]  /*4c40*/  @!P1 R2UR UR5, R9 ;  /* 0x00000000090592ca */ /* 0x000ff600000e0000 */
[----:B------:R-:W-:Y:S02]  /*4c50*/  @!UPT UIADD3 URZ, UPT, UPT, URZ, URZ, URZ ;  /* 0x000000fffffff290 */ /* 0x000fe4000fffe0ff */
[----:B------:R2:W-:Y:S01]  /*4c60*/  @!UP0 UTMALDG.3D [UR8], [UR4], desc[UR6] ;  /* 0x00000608040085b4 */ /* 0x0005e20008011000 */
[----:B------:R2:W-:Y:S01]  /*4c70*/  @!P1 SYNCS.ARRIVE.TRANS64.RED.A0TR RZ, [UR21+0x48], R7 ;  /* 0x00004807ffff99a7 */ /* 0x0005e20008300415 */
[----:B------:R-:W-:Y:S01]  /*4c80*/  SYNCS.ARRIVE.TRANS64.RED.A1T0 RZ, [UR37], RZ ;  /* 0x000000ffffff79a7 */ /* 0x000fe20008100425 */
[----:B------:R-:W-:Y:S05]  /*4c90*/  BRA.U UP1, `(.L_x_84) ;  /* 0xfffffff101687547 */ /* 0x000fea000b83ffff */
[----:B------:R-:W-:-:S04]  /*4ca0*/  SHF.L.U32 R3, R15, 0x1f, RZ ;  /* 0x0000001f0f037819 */ /* 0x000fc800000006ff */
[----:B------:R-:W3:Y:S02]  /*4cb0*/  SYNCS.PHASECHK.TRANS64.TRYWAIT P0, [UR21+0x50], R3 ;  /* 0x00005003ff0075a7 */ /* 0x000ee40008001115 */
[----:B---3--:R-:W-:Y:S05]  /*4cc0*/  @!P0 BRA `(.L_x_85) ;  /* 0x0000004c00708947 */ /* 0x008fea0003800000 */
.L_x_173:
[----:B------:R-:W4:Y:S02]  /*4cd0*/  SYNCS.PHASECHK.TRANS64.TRYWAIT P0, [UR21+0x58], R3 ;  /* 0x00005803ff0075a7 */ /* 0x000f240008001115 */
[----:B----4-:R-:W-:Y:S05]  /*4ce0*/  @!P0 BRA `(.L_x_86) ;  /* 0x0000004c00808947 */ /* 0x010fea0003800000 */
.L_x_175:
[----:B------:R-:W4:Y:S02]  /*4cf0*/  SYNCS.PHASECHK.TRANS64.TRYWAIT P0, [UR21+0x60], R3 ;  /* 0x00006003ff0075a7 */ /* 0x000f240008001115 */
[----:B----4-:R-:W-:Y:S05]  /*4d00*/  @!P0 BRA `(.L_x_87) ;  /* 0x0000004c00908947 */ /* 0x010fea0003800000 */
.L_x_177:
[----:B---3--:R-:W-:-:S07]  /*4d10*/  MOV R0, UR21 ;  /* 0x0000001500007c02 */ /* 0x008fce0008000f00 */
.L_x_88:
[----:B---3--:R-:W-:-:S04]  /*4d20*/  SHF.L.U32 R3, R15, 0x1f, RZ ;  /* 0x0000001f0f037819 */ /* 0x008fc800000006ff */
[----:B------:R3:W4:Y:S03]  /*4d30*/  SYNCS.PHASECHK.TRANS64.TRYWAIT P0, [R0+URZ+0x68], R3 ;  /* 0x00006803000075a7 */ /* 0x00072600080011ff */
[----:B----4-:R-:W-:Y:S05]  /*4d40*/  @!P0 NANOSLEEP.SYNCS 0x989680 ;  /* 0x009896800000895d */ /* 0x010fea0003900000 */
[----:B------:R-:W4:Y:S02]  /*4d50*/  @!P0 SYNCS.PHASECHK.TRANS64 P0, [R0+URZ+0x68], R3 ;  /* 0x00006803000085a7 */ /* 0x000f2400080010ff */
[----:B-12-4-:R-:W-:Y:S05]  /*4d60*/  @P0 EXIT ;  /* 0x000000000000094d */ /* 0x016fea0003800000 */
[----:B------:R-:W-:Y:S05]  /*4d70*/  BRA `(.L_x_88) ;  /* 0xfffffffc00e87947 */ /* 0x000fea000383ffff */
.L_x_73:
[----:B------:R-:W-:-:S06]  /*4d80*/  UISETP.GE.AND UP0, UPT, UR17, 0x4, UPT ;  /* 0x000000041100788c */ /* 0x000fcc000bf06270 */
[----:B------:R-:W-:-:S13]  /*4d90*/  PLOP3.LUT P0, PT, PT, PT, UP0, 0x80, 0x8 ;  /* 0x000000000008781c */ /* 0x000fda0003f0f008 */
[----:B------:R-:W-:Y:S05]  /*4da0*/  @!P0 EXIT ;  /* 0x000000000000894d */ /* 0x000fea0003800000 */
[----:B------:R-:W-:Y:S01]  /*4db0*/  BAR.SYNC.DEFER_BLOCKING 0x6, 0xa0 ;  /* 0x0182800000007b1d */ /* 0x000fe20000010000 */
[C---:B------:R-:W-:Y:S01]  /*4dc0*/  IMAD.SHL.U32 R2, R94.reuse, 0x20, RZ ;  /* 0x000000205e027824 */ /* 0x040fe200078e00ff */
[C---:B------:R-:W-:Y:S01]  /*4dd0*/  SHF.L.U32 R37, R94.reuse, 0x10, RZ ;  /* 0x000000105e257819 */ /* 0x040fe200000006ff */
[C---:B------:R-:W-:Y:S01]  /*4de0*/  IMAD.SHL.U32 R93, R94.reuse, 0x4, RZ ;  /* 0x000000045e5d7824 */ /* 0x040fe200078e00ff */
[----:B------:R-:W-:Y:S01]  /*4df0*/  LOP3.LUT R95, R94, 0x60, RZ, 0xc0, !PT ;  /* 0x000000605e5f7812 */ /* 0x000fe200078ec0ff */
[----:B------:R-:W-:Y:S01]  /*4e00*/  HFMA2 R86, -RZ, RZ, 0, 0 ;  /* 0x00000000ff567431 */ /* 0x000fe200000001ff */
[----:B------:R-:W-:Y:S02]  /*4e10*/  UMOV UR44, 0x400 ;  /* 0x00000400002c7882 */ /* 0x000fe40000000000 */
[----:B------:R-:W1:Y:S01]  /*4e20*/  LDC.64 R78, c[0x0][0x8b0] ;  /* 0x00022c00ff4e7b82 */ /* 0x000e620000000a00 */
[----:B------:R-:W-:Y:S01]  /*4e30*/  ULEA UR44, UR47, UR44, 0x18 ;  /* 0x0000002c2f2c7291 */ /* 0x000fe2000f8ec0ff */
[----:B------:R-:W-:Y:S01]  /*4e40*/  LOP3.LUT R6, R2, 0xc0, RZ, 0xc0, !PT ;  /* 0x000000c002067812 */ /* 0x000fe200078ec0ff */
[----:B------:R-:W2:Y:S01]  /*4e50*/  LDCU.64 UR6, c[0x0][0x890] ;  /* 0x00011200ff0677ac */ /* 0x000ea20008000a00 */
[----:B------:R-:W-:Y:S01]  /*4e60*/  LOP3.LUT R92, R94, 0x2, RZ, 0xc0, !PT ;  /* 0x000000025e5c7812 */ /* 0x000fe200078ec0ff */
[----:B------:R-:W-:Y:S01]  /*4e70*/  IMAD.MOV.U32 R90, RZ, RZ, 0x1 ;  /* 0x00000001ff5a7424 */ /* 0x000fe200078e00ff */
[----:B------:R-:W-:Y:S01]  /*4e80*/  LOP3.LUT R93, R6, 0x18, R93, 0xf8, !PT ;  /* 0x00000018065d7812 */ /* 0x000fe200078ef85d */
[----:B------:R-:W-:Y:S01]  /*4e90*/  UIADD3 UR4, UPT, UPT, UR44, 0x200, URZ ;  /* 0x000002002c047890 */ /* 0x000fe2000fffe0ff */
[----:B------:R-:W3:Y:S01]  /*4ea0*/  LDC.64 R76, c[0x0][0x8a8] ;  /* 0x00022a00ff4c7b82 */ /* 0x000ee20000000a00 */
[----:B------:R-:W-:Y:S01]  /*4eb0*/  LOP3.LUT R37, R37, 0x600000, RZ, 0xc0, !PT ;  /* 0x0060000025257812 */ /* 0x000fe200078ec0ff */
[----:B------:R-:W-:Y:S01]  /*4ec0*/  IMAD.MOV.U32 R36, RZ, RZ, RZ ;  /* 0x000000ffff247224 */ /* 0x000fe200078e00ff */
[----:B------:R-:W-:-:S02]  /*4ed0*/  LOP3.LUT R93, R93, 0xf20, R2, 0xf8, !PT ;  /* 0x00000f205d5d7812 */ /* 0x000fc400078ef802 */
[----:B------:R-:W-:Y:S01]  /*4ee0*/  CS2R R88, SRZ ;  /* 0x0000000000587805 */ /* 0x000fe2000001ff00 */
[----:B------:R-:W-:Y:S01]  /*4ef0*/  IMAD.U32 R84, RZ, RZ, UR4 ;  /* 0x00000004ff547e24 */ /* 0x000fe2000f8e00ff */
[----:B------:R-:W-:Y:S01]  /*4f00*/  LOP3.LUT R94, R94, 0x4, RZ, 0xc0, !PT ;  /* 0x000000045e5e7812 */ /* 0x000fe200078ec0ff */
[----:B------:R-:W4:Y:S01]  /*4f10*/  LDCU UR60, c[0x0][0x370] ;  /* 0x00006e00ff3c77ac */ /* 0x000f220008000800 */
[----:B------:R-:W4:Y:S02]  /*4f20*/  LDS R0, [UR44+0x130] ;  /* 0x0001302cff007984 */ /* 0x000f240008000800 */
[----:B------:R-:W-:Y:S01]  /*4f30*/  LEA R93, R93, R84, 0x1 ;  /* 0x000000545d5d7211 */ /* 0x000fe200078e08ff */
[----:B------:R-:W1:Y:S01]  /*4f40*/  LDCU UR43, c[0x0][0xb0c] ;  /* 0x00016180ff2b77ac */ /* 0x000e620008000800 */
[----:B--2---:R-:W-:Y:S01]  /*4f50*/  IMAD.U32 R97, RZ, RZ, UR6 ;  /* 0x00000006ff617e24 */ /* 0x004fe2000f8e00ff */
[----:B------:R-:W-:Y:S02]  /*4f60*/  MOV R96, UR7 ;  /* 0x0000000700607c02 */ /* 0x000fe40008000f00 */
[--C-:B------:R-:W-:Y:S01]  /*4f70*/  IMAD R92, R92, -0x10, R93.reuse ;  /* 0xfffffff05c5c7824 */ /* 0x100fe200078e025d */
[----:B------:R-:W2:Y:S01]  /*4f80*/  LDCU UR39, c[0x0][0xb30] ;  /* 0x00016600ff2777ac */ /* 0x000ea20008000800 */
[----:B------:R-:W-:Y:S01]  /*4f90*/  IMAD R91, R94, -0x10, R93 ;  /* 0xfffffff05e5b7824 */ /* 0x000fe200078e025d */
[----:B------:R-:W1:Y:S01]  /*4fa0*/  LDCU.64 UR54, c[0x0][0x888] ;  /* 0x00011100ff3677ac */ /* 0x000e620008000a00 */
[----:B------:R-:W1:Y:S01]  /*4fb0*/  LDCU.64 UR40, c[0x0][0xb28] ;  /* 0x00016500ff2877ac */ /* 0x000e620008000a00 */
[----:B------:R-:W1:Y:S01]  /*4fc0*/  LDCU.128 UR56, c[0x0][0xb10] ;  /* 0x00016200ff3877ac */ /* 0x000e620008000c00 */
[----:B------:R-:W1:Y:S01]  /*4fd0*/  LDCU UR53, c[0x0][0x374] ;  /* 0x00006e80ff3577ac */ /* 0x000e620008000800 */
[----:B------:R-:W-:Y:S01]  /*4fe0*/  UMOV UR52, URZ ;  /* 0x000000ff00347c82 */ /* 0x000fe20008000000 */
[----:B------:R-:W-:Y:S01]  /*4ff0*/  UMOV UR46, URZ ;  /* 0x000000ff002e7c82 */ /* 0x000fe20008000000 */
[----:B-1234-:R-:W-:-:S07]  /*5000*/  IMAD.IADD R37, R0, 0x1, R37 ;  /* 0x0000000100257824 */ /* 0x01efce00078e0225 */
.L_x_132:
[----:B------:R-:W-:Y:S02]  /*5010*/  LEA R3, R86, UR44, 0x3 ;  /* 0x0000002c56037c11 */ /* 0x000fe4000f8e18ff */
[----:B------:R-:W-:Y:S02]  /*5020*/  SHF.L.U32 R0, R88, 0x1f, RZ ;  /* 0x0000001f58007819 */ /* 0x000fe400000006ff */
[----:B------:R-:W-:Y:S02]  /*5030*/  LEA R5, R86, UR44, 0x4 ;  /* 0x0000002c56057c11 */ /* 0x000fe4000f8e20ff */
[----:B-1----:R-:W1:Y:S02]  /*5040*/  SYNCS.PHASECHK.TRANS64.TRYWAIT P0, [R3+URZ+0x80], R0 ;  /* 0x00008000030075a7 */ /* 0x002e6400080011ff */
[----:B-12---:R-:W-:Y:S05]  /*5050*/  @!P0 BRA `(.L_x_89) ;  /* 0x0000004800d48947 */ /* 0x006fea0003800000 */
.L_x_178:
        /* <DEDUP_REMOVED lines=11> */
[----:B------:R-:W-:Y:S01]  /*5110*/  PLOP3.LUT P0, PT, PT, PT, UP1, 0x80, 0x8 ;  /* 0x000000000008781c */ /* 0x000fe20003f0f018 */
[----:B------:R-:W-:Y:S11]  /*5120*/  UP2UR UR62, UPR, URZ, 0x2 ;  /* 0x00000002ff3e7883 */ /* 0x000ff60008000000 */
[----:B------:R-:W-:Y:S01]  /*5130*/  @!UPT UIADD3 URZ, UPT, UPT, URZ, URZ, URZ ;  /* 0x000000fffffff290 */ /* 0x000fe2000fffe0ff */
[----:B-1----:R-:W-:Y:S02]  /*5140*/  @P0 SHF.R.U32.HI R0, RZ, 0x10, R5 ;  /* 0x00000010ff000819 */ /* 0x002fe40000011605 */
        /* <DEDUP_REMOVED lines=12> */
[----:B------:R-:W2:Y:S01]  /*5210*/  LDCU UR12, c[0x0][0xb20] ;  /* 0x00016400ff0c77ac */ /* 0x000ea20008000800 */
[----:B------:R-:W-:Y:S02]  /*5220*/  UIMAD.WIDE.U32 UR4, UR53, UR59, URZ ;  /* 0x0000003b350472a5 */ /* 0x000fe4000f8e00ff */
[----:B------:R-:W-:Y:S02]  /*5230*/  UIMAD.WIDE.U32 UR6, UR60, UR56, URZ ;  /* 0x000000383c0672a5 */ /* 0x000fe4000f8e00ff */
[----:B------:R-:W-:Y:S02]  /*5240*/  UISETP.NE.AND UP0, UPT, UR58, 0x1, UPT ;  /* 0x000000013a00788c */ /* 0x000fe4000bf05270 */
[----:B------:R-:W-:Y:S02]  /*5250*/  UIMAD.WIDE.U32 UR8, UR37, UR59, URZ ;  /* 0x0000003b250872a5 */ /* 0x000fe4000f8e00ff */
[----:B------:R-:W-:Y:S02]  /*5260*/  UIMAD.WIDE.U32 UR10, UR38, UR56, URZ ;  /* 0x00000038260a72a5 */ /* 0x000fe4000f8e00ff */
[----:B------:R-:W-:Y:S02]  /*5270*/  UISETP.NE.AND UP1, UPT, UR43, 0x1, UPT ;  /* 0x000000012b00788c */ /* 0x000fe4000bf25270 */
[----:B------:R-:W-:Y:S01]  /*5280*/  UISETP.NE.AND UP2, UPT, UR42, 0x1, UPT ;  /* 0x000000012a00788c */ /* 0x000fe2000bf45270 */
[----:B------:R-:W-:Y:S02]  /*5290*/  UMOV UR4, UR5 ;  /* 0x0000000500047c82 */ /* 0x000fe40008000000 */
[----:B--2---:R-:W-:Y:S03]  /*52a0*/  USHF.R.U32.HI UR5, URZ, UR12, UR4 ;  /* 0x0000000cff057299 */ /* 0x004fe60008011604 */
[----:B------:R-:W-:Y:S02]  /*52b0*/  UMOV UR4, UR7 ;  /* 0x0000000700047c82 */ /* 0x000fe40008000000 */
[----:B------:R-:W-:Y:S02]  /*52c0*/  USHF.R.U32.HI UR7, URZ, UR57, UR4 ;  /* 0x00000039ff077299 */ /* 0x000fe40008011604 */
[----:B------:R-:W-:Y:S02]  /*52d0*/  USEL UR4, UR53, UR5, !UP0 ;  /* 0x0000000535047287 */ /* 0x000fe4000c000000 */
[----:B------:R-:W-:Y:S01]  /*52e0*/  USEL UR7, UR60, UR7, !UP1 ;  /* 0x000000073c077287 */ /* 0x000fe2000c800000 */
[----:B------:R-:W-:Y:S01]  /*52f0*/  UMOV UR5, UR9 ;  /* 0x0000000900057c82 */ /* 0x000fe20008000000 */
[----:B------:R-:W-:Y:S02]  /*5300*/  UIMAD.WIDE.U32 UR8, UR4, UR40, URZ ;  /* 0x00000028040872a5 */ /* 0x000fe4000f8e00ff */
[----:B------:R-:W-:Y:S03]  /*5310*/  USHF.R.U32.HI UR6, URZ, UR12, UR5 ;  /* 0x0000000cff067299 */ /* 0x000fe60008011605 */
[----:B------:R-:W-:Y:S01]  /*5320*/  UMOV UR5, UR11 ;  /* 0x0000000b00057c82 */ /* 0x000fe20008000000 */
[----:B------:R-:W-:Y:S02]  /*5330*/  UIMAD.WIDE.U32 UR10, UR7, UR40, URZ ;  /* 0x00000028070a72a5 */ /* 0x000fe4000f8e00ff */
[----:B------:R-:W-:Y:S02]  /*5340*/  USHF.R.U32.HI UR12, URZ, UR57, UR5 ;  /* 0x00000039ff0c7299 */ /* 0x000fe40008011605 */
[----:B------:R-:W-:Y:S01]  /*5350*/  USEL UR6, UR37, UR6, !UP0 ;  /* 0x0000000625067287 */ /* 0x000fe2000c000000 */
[----:B------:R-:W-:Y:S02]  /*5360*/  UMOV UR5, UR9 ;  /* 0x0000000900057c82 */ /* 0x000fe40008000000 */
[----:B------:R-:W-:Y:S01]  /*5370*/  UMOV UR10, UR11 ;  /* 0x0000000b000a7c82 */ /* 0x000fe20008000000 */
[----:B------:R-:W-:Y:S02]  /*5380*/  @UP2 USHF.R.U32.HI UR4, URZ, UR41, UR5 ;  /* 0x00000029ff042299 */ /* 0x000fe40008011605 */
[----:B------:R-:W-:Y:S02]  /*5390*/  @UP2 USHF.R.U32.HI UR7, URZ, UR41, UR10 ;  /* 0x00000029ff072299 */ /* 0x000fe4000801160a */
[----:B------:R-:W-:Y:S02]  /*53a0*/  UIMAD UR4, UR42, UR4, URZ ;  /* 0x000000042a0472a4 */ /* 0x000fe4000f8e02ff */
        /* <DEDUP_REMOVED lines=8> */
[----:B------:R-:W-:Y:S02]  /*5430*/  USEL UR11, UR6, UR4, !UP2 ;  /* 0x00000004060b7287 */ /* 0x000fe4000d000000 */
[----:B------:R-:W-:Y:S02]  /*5440*/  UIADD3 UR8, UPT, UPT, -UR5, URZ, URZ ;  /* 0x000000ff05087290 */ /* 0x000fe4000fffe1ff */
[----:B------:R-:W-:Y:S01]  /*5450*/  UIADD3 UR10, UPT, UPT, -UR11, URZ, URZ ;  /* 0x000000ff0b0a7290 */ /* 0x000fe2000fffe1ff */
[----:B------:R-:W-:Y:S01]  /*5460*/  @!UP0 UMOV UR4, UR9 ;  /* 0x0000000900048c82 */ /* 0x000fe20008000000 */
[----:B------:R-:W-:Y:S02]  /*5470*/  UIADD3 UR9, UPT, UPT, -UR6, URZ, URZ ;  /* 0x000000ff06097290 */ /* 0x000fe4000fffe1ff */
[----:B------:R-:W-:Y:S02]  /*5480*/  @!UP0 USHF.R.U32.HI UR4, URZ, UR41, UR4 ;  /* 0x00000029ff048299 */ /* 0x000fe40008011604 */
[----:B------:R-:W-:Y:S02]  /*5490*/  UIMAD UR10, UR42, UR10, UR6 ;  /* 0x0000000a2a0a72a4 */ /* 0x000fe4000f8e0206 */
[----:B------:R-:W-:Y:S04]  /*54a0*/  @!UP0 USEL UR4, UR5, UR4, !UP2 ;  /* 0x0000000405048287 */ /* 0x000fe8000d000000 */
[----:B------:R-:W-:Y:S02]  /*54b0*/  @!UP0 UIMAD UR10, UR7, UR10, UR4 ;  /* 0x0000000a070a82a4 */ /* 0x000fe4000f8e0204 */
[----:B------:R-:W-:Y:S02]  /*54c0*/  @!UP0 UIADD3 UR11, UPT, UPT, UR11, -UR4, URZ ;  /* 0x800000040b0b8290 */ /* 0x000fe4000fffe0ff */
[----:B------:R-:W-:Y:S02]  /*54d0*/  UIMAD UR7, UR43, UR8, UR38 ;  /* 0x000000082b0772a4 */ /* 0x000fe4000f8e0226 */
[----:B------:R-:W-:Y:S02]  /*54e0*/  @!UP0 UIMAD UR6, UR11, UR42, UR5 ;  /* 0x0000002a0b0682a4 */ /* 0x000fe4000f8e0205 */
[----:B------:R-:W-:Y:S01]  /*54f0*/  UIMAD UR4, UR58, UR9, UR37 ;  /* 0x000000093a0472a4 */ /* 0x000fe2000f8e0225 */
[----:B------:R-:W-:Y:S02]  /*5500*/  @!UP0 UMOV UR5, UR10 ;  /* 0x0000000a00058c82 */ /* 0x000fe40008000000 */
[----:B------:R-:W-:Y:S02]  /*5510*/  UIMAD UR38, UR5, UR43, UR7 ;  /* 0x0000002b052672a4 */ /* 0x000fe4000f8e0207 */
[----:B------:R-:W-:Y:S11]  /*5520*/  UIMAD UR37, UR6, UR58, UR4 ;  /* 0x0000003a062572a4 */ /* 0x000ff6000f8e0204 */
[----:B------:R-:W-:Y:S01]  /*5530*/  @!UPT UIADD3 URZ, UPT, UPT, URZ, URZ, URZ ;  /* 0x000000fffffff290 */ /* 0x000fe2000fffe0ff */
.L_x_90:
[----:B------:R-:W-:Y:S01]  /*5540*/  UISETP.NE.AND UP0, UPT, UR39, 0x1, UPT ;  /* 0x000000012700788c */ /* 0x000fe2000bf05270 */
[----:B------:R-:W-:Y:S01]  /*5550*/  LOP3.LUT P0, RZ, R84, 0x1b0, RZ, 0xc0, !PT ;  /* 0x000001b054ff7812 */ /* 0x000fe2000780c0ff */
[----:B------:R-:W-:Y:S01]  /*5560*/  USHF.L.U32 UR50, UR16, 0x7, URZ ;  /* 0x0000000710327899 */ /* 0x000fe200080006ff */
[----:B------:R-:W-:Y:S01]  /*5570*/  BSSY.RECONVERGENT B6, `(.L_x_91) ;  /* 0x0000034000067945 */ /* 0x000fe20003800200 */
[----:B------:R-:W-:Y:S01]  /*5580*/  USHF.L.U32 UR49, UR20, 0x7, URZ ;  /* 0x0000000714317899 */ /* 0x000fe200080006ff */
[----:B------:R-:W-:Y:S06]  /*5590*/  IADD3 R86, PT, PT, R86, 0x1, RZ ;  /* 0x0000000156567810 */ /* 0x000fec0007ffe0ff */
[----:B------:R-:W2:Y:S01]  /*55a0*/  @!UP0 LDCU.128 UR12, c[0x0][0xb10] ;  /* 0x00016200ff0c87ac */ /* 0x000ea20008000c00 */
[----:B------:R-:W3:Y:S01]  /*55b0*/  @!UP0 LDCU UR5, c[0x0][0xb0c] ;  /* 0x00016180ff0587ac */ /* 0x000ee20008000800 */
[----:B------:R-:W4:Y:S01]  /*55c0*/  @!UP0 LDCU UR10, c[0x0][0xb20] ;  /* 0x00016400ff0a87ac */ /* 0x000f220008000800 */
[----:B--2---:R-:W-:Y:S02]  /*55d0*/  UIMAD.WIDE.U32 UR8, UR38, UR12, URZ ;  /* 0x0000000c260872a5 */ /* 0x004fe4000f8e00ff */
[----:B------:R-:W-:Y:S02]  /*55e0*/  UIMAD.WIDE.U32 UR6, UR37, UR15, URZ ;  /* 0x0000000f250672a5 */ /* 0x000fe4000f8e00ff */
[----:B------:R-:W-:Y:S03]  /*55f0*/  @!UP0 UISETP.NE.AND UP1, UPT, UR14, 0x1, UPT ;  /* 0x000000010e00888c */ /* 0x000fe6000bf25270 */
[----:B------:R-:W-:Y:S01]  /*5600*/  @!UP0 UMOV UR4, UR9 ;  /* 0x0000000900048c82 */ /* 0x000fe20008000000 */
[----:B---3--:R-:W-:Y:S02]  /*5610*/  @!UP0 UISETP.NE.AND UP2, UPT, UR5, 0x1, UPT ;  /* 0x000000010500888c */ /* 0x008fe4000bf45270 */
[----:B------:R-:W-:Y:S01]  /*5620*/  @!UP0 USHF.R.U32.HI UR4, URZ, UR13, UR4 ;  /* 0x0000000dff048299 */ /* 0x000fe20008011604 */
[----:B------:R-:W-:Y:S02]  /*5630*/  @!UP0 UMOV UR6, UR7 ;  /* 0x0000000700068c82 */ /* 0x000fe40008000000 */
[----:B----4-:R-:W-:Y:S02]  /*5640*/  @!UP0 USHF.R.U32.HI UR6, URZ, UR10, UR6 ;  /* 0x0000000aff068299 */ /* 0x010fe40008011606 */
[----:B------:R-:W-:Y:S02]  /*5650*/  @!UP0 USEL UR7, UR38, UR4, !UP2 ;  /* 0x0000000426078287 */ /* 0x000fe4000d000000 */
[----:B------:R-:W-:Y:S04]  /*5660*/  @!UP0 USEL UR6, UR37, UR6, !UP1 ;  /* 0x0000000625068287 */ /* 0x000fe8000c800000 */
[----:B------:R-:W-:Y:S02]  /*5670*/  @!UP0 UIADD3 UR4, UPT, UPT, -UR7, UR6, URZ ;  /* 0x0000000607048290 */ /* 0x000fe4000fffe1ff */
[----:B------:R-:W-:Y:S02]  /*5680*/  @!UP0 UIADD3 UR6, UPT, UPT, UR7, -UR6, URZ ;  /* 0x8000000607068290 */ /* 0x000fe4000fffe0ff */
[----:B------:R-:W-:Y:S02]  /*5690*/  @!UP0 UIMAD UR38, UR4, UR5, UR38 ;  /* 0x00000005042682a4 */ /* 0x000fe4000f8e0226 */
[----:B------:R-:W-:Y:S01]  /*56a0*/  @!UP0 UIMAD UR37, UR6, UR14, UR37 ;  /* 0x0000000e062582a4 */ /* 0x000fe2000f8e0225 */
[----:B------:R-:W-:Y:S11]  /*56b0*/  @!P0 BRA `(.L_x_92) ;  /* 0x00000000007c8947 */ /* 0x000ff60003800000 */
[----:B------:R-:W2:Y:S01]  /*56c0*/  LDCU.64 UR8, c[0x4][0x80] ;  /* 0x01001000ff0877ac */ /* 0x000ea20008000a00 */
[----:B------:R-:W-:Y:S01]  /*56d0*/  MOV R2, 0x0 ;  /* 0x0000000000027802 */ /* 0x000fe20000000f00 */
[----:B------:R-:W-:Y:S02]  /*56e0*/  HFMA2 R12, -RZ, RZ, 0, 5.9604644775390625e-08 ;  /* 0x00000001ff0c7431 */ /* 0x000fe400000001ff */
[----:B------:R-:W-:Y:S01]  /*56f0*/  IMAD.MOV.U32 R8, RZ, RZ, 0x70 ;  /* 0x00000070ff087424 */ /* 0x000fe200078e00ff */
[----:B------:R3:W4:Y:S01]  /*5700*/  LDC.64 R14, c[0x4][R2] ;  /* 0x01000000020e7b82 */ /* 0x0007220000000a00 */
[----:B------:R-:W1:Y:S01]  /*5710*/  LDCU.64 UR6, c[0x4][0x88] ;  /* 0x01001100ff0677ac */ /* 0x000e620008000a00 */
[----:B------:R-:W-:Y:S01]  /*5720*/  IMAD.MOV.U32 R13, RZ, RZ, RZ ;  /* 0x000000ffff0d7224 */ /* 0x000fe200078e00ff */
[----:B------:R-:W1:Y:S01]  /*5730*/  LDCU.64 UR4, c[0x4][0x8] ;  /* 0x01000100ff0477ac */ /* 0x000e620008000a00 */
[----:B--2---:R-:W-:Y:S01]  /*5740*/  MOV R5, UR9 ;  /* 0x0000000900057c02 */ /* 0x004fe20008000f00 */
[----:B------:R-:W-:Y:S01]  /*5750*/  IMAD.U32 R4, RZ, RZ, UR8 ;  /* 0x00000008ff047e24 */ /* 0x000fe2000f8e00ff */
[----:B-1----:R-:W-:Y:S01]  /*5760*/  MOV R7, UR7 ;  /* 0x0000000700077c02 */ /* 0x002fe20008000f00 */
[----:B------:R-:W-:Y:S01]  /*5770*/  IMAD.U32 R6, RZ, RZ, UR6 ;  /* 0x00000006ff067e24 */ /* 0x000fe2000f8e00ff */
[----:B------:R-:W-:Y:S01]  /*5780*/  MOV R11, UR5 ;  /* 0x00000005000b7c02 */ /* 0x000fe20008000f00 */
[----:B------:R-:W-:Y:S02]  /*5790*/  IMAD.U32 R10, RZ, RZ, UR4 ;  /* 0x00000004ff0a7e24 */ /* 0x000fe4000f8e00ff */
[----:B------:R-:W-:Y:S07]  /*57a0*/  LEPC R20, `(.L_x_93) ;  /* 0x000000001014794e */ /* 0x000fee0000000000 */
[----:B---345:R-:W-:Y:S05]  /*57b0*/  CALL.ABS.NOINC R14 ;  /* 0x000000000e007343 */ /* 0x038fea0003c00000 */
.L_x_93:
[----:B------:R-:W1:Y:S01]  /*57c0*/  LDCU.64 UR8, c[0x4][0x80] ;  /* 0x01001000ff0877ac */ /* 0x000e620008000a00 */
[----:B------:R-:W2:Y:S01]  /*57d0*/  LDC.64 R2, c[0x4][R2] ;  /* 0x0100000002027b82 */ /* 0x000ea20000000a00 */
[----:B------:R-:W-:Y:S02]  /*57e0*/  HFMA2 R12, -RZ, RZ, 0, 5.9604644775390625e-08 ;  /* 0x00000001ff0c7431 */ /* 0x000fe400000001ff */
[----:B------:R-:W-:Y:S02]  /*57f0*/  IMAD.MOV.U32 R8, RZ, RZ, 0x70 ;  /* 0x00000070ff087424 */ /* 0x000fe400078e00ff */
[----:B------:R-:W-:Y:S01]  /*5800*/  IMAD.MOV.U32 R13, RZ, RZ, RZ ;  /* 0x000000ffff0d7224 */ /* 0x000fe200078e00ff */
[----:B------:R-:W3:Y:S01]  /*5810*/  LDCU.64 UR6, c[0x4][0x88] ;  /* 0x01001100ff0677ac */ /* 0x000ee20008000a00 */
[----:B------:R-:W4:Y:S01]  /*5820*/  LDCU.64 UR4, c[0x4][0x8] ;  /* 0x01000100ff0477ac */ /* 0x000f220008000a00 */
[----:B-1----:R-:W-:Y:S02]  /*5830*/  MOV R4, UR8 ;  /* 0x0000000800047c02 */ /* 0x002fe40008000f00 */
[----:B------:R-:W-:Y:S02]  /*5840*/  MOV R5, UR9 ;  /* 0x0000000900057c02 */ /* 0x000fe40008000f00 */
[----:B---3--:R-:W-:Y:S01]  /*5850*/  MOV R7, UR7 ;  /* 0x0000000700077c02 */ /* 0x008fe20008000f00 */
[----:B------:R-:W-:Y:S01]  /*5860*/  IMAD.U32 R6, RZ, RZ, UR6 ;  /* 0x00000006ff067e24 */ /* 0x000fe2000f8e00ff */
[----:B----4-:R-:W-:Y:S01]  /*5870*/  MOV R11, UR5 ;  /* 0x00000005000b7c02 */ /* 0x010fe20008000f00 */
[----:B------:R-:W-:Y:S02]  /*5880*/  IMAD.U32 R10, RZ, RZ, UR4 ;  /* 0x00000004ff0a7e24 */ /* 0x000fe4000f8e00ff */
[----:B------:R-:W-:Y:S07]  /*5890*/  LEPC R20, `(.L_x_92) ;  /* 0x000000001014794e */ /* 0x000fee0000000000 */
[----:B--2---:R-:W-:Y:S05]  /*58a0*/  CALL.ABS.NOINC R2 ;  /* 0x0000000002007343 */ /* 0x004fea0003c00000 */
.L_x_92:
[----:B------:R-:W-:Y:S05]  /*58b0*/  BSYNC.RECONVERGENT B6 ;  /* 0x0000000000067941 */ /* 0x000fea0003800200 */
.L_x_91:
[----:B------:R-:W-:Y:S02]  /*58c0*/  R2UR UR6, R83 ;  /* 0x00000000530672ca */ /* 0x000fe400000e0000 */
[----:B------:R-:W-:Y:S02]  /*58d0*/  R2UR UR5, R97 ;  /* 0x00000000610572ca */ /* 0x000fe400000e0000 */
[----:B------:R-:W-:Y:S02]  /*58e0*/  R2UR UR4, R96 ;  /* 0x00000000600472ca */ /* 0x000fe400000e0000 */
[----:B------:R-:W-:Y:S02]  /*58f0*/  ISETP.NE.U32.AND P4, PT, R78, RZ, PT ;  /* 0x000000ff4e00720c */ /* 0x000fe40003f85070 */
[----:B------:R-:W-:Y:S02]  /*5900*/  ISETP.NE.U32.AND P2, PT, RZ, UR54, PT ;  /* 0x00000036ff007c0c */ /* 0x000fe4000bf45070 */
[----:B------:R-:W-:Y:S02]  /*5910*/  ISETP.NE.AND.EX P4, PT, R79, RZ, PT, P4 ;  /* 0x000000ff4f00720c */ /* 0x000fe40003f85340 */
[----:B------:R-:W-:Y:S01]  /*5920*/  ISETP.NE.AND.EX P2, PT, RZ, UR55, PT, P2 ;  /* 0x00000037ff007c0c */ /* 0x000fe2000bf45320 */
[----:B------:R-:W-:Y:S02]  /*5930*/  UISETP.NE.AND UP2, UPT, UR6, URZ, UPT ;  /* 0x000000ff0600728c */ /* 0x000fe4000bf45270 */
[----:B------:R-:W-:Y:S04]  /*5940*/  UISETP.NE.U32.AND UP0, UPT, UR5, URZ, UPT ;  /* 0x000000ff0500728c */ /* 0x000fe8000bf05070 */
[----:B------:R-:W-:Y:S01]  /*5950*/  UISETP.NE.AND.EX UP1, UPT, UR4, URZ, UPT, UP0 ;  /* 0x000000ff0400728c */ /* 0x000fe2000bf25300 */
[----:B------:R-:W-:Y:S01]  /*5960*/  PLOP3.LUT P1, PT, PT, PT, UP2, 0x80, 0x8 ;  /* 0x000000000008781c */ /* 0x000fe20003f2f028 */
[----:B------:R-:W-:Y:S03]  /*5970*/  UPLOP3.LUT UP0, UPT, UPT, UPT, UPT, 0x40, 0x4 ;  /* 0x000000000004789c */ /* 0x000fe60003f0e870 */
[----:B------:R-:W-:Y:S06]  /*5980*/  @UP2 UPLOP3.LUT UP0, UPT, UPT, UPT, UP1, 0x80, 0x8 ;  /* 0x000000000008289c */ /* 0x000fec0003f0f010 */
[----:B------:R-:W-:Y:S01]  /*5990*/  PLOP3.LUT P0, PT, PT, PT, UP0, 0x80, 0x8 ;  /* 0x000000000008781c */ /* 0x000fe20003f0f008 */
[----:B------:R-:W-:Y:S01]  /*59a0*/  @!UPT UIADD3 URZ, UPT, UPT, URZ, URZ, URZ ;  /* 0x000000fffffff290 */ /* 0x000fe2000fffe0ff */
[----:B------:R-:W-:Y:S11]  /*59b0*/  BRA.U !UP1, `(.L_x_94) ;  /* 0x0000000109407547 */ /* 0x000ff6000b800000 */
[----:B------:R-:W-:Y:S01]  /*59c0*/  UISETP.NE.U32.AND UP0, UPT, UR54, URZ, UPT ;  /* 0x000000ff3600728c */ /* 0x000fe2000bf05070 */
[----:B------:R-:W-:Y:S01]  /*59d0*/  R2UR UR6, R97 ;  /* 0x00000000610672ca */ /* 0x000fe200000e0000 */
[----:B------:R-:W2:Y:S01]  /*59e0*/  LDCU.64 UR8, c[0x0][0x358] ;  /* 0x00006b00ff0877ac */ /* 0x000ea20008000a00 */
[----:B------:R-:W-:Y:S02]  /*59f0*/  HFMA2 R80, -RZ, RZ, 0, 5.9604644775390625e-08 ;  /* 0x00000001ff507431 */ /* 0x000fe400000001ff */
[----:B-1----:R-:W-:Y:S01]  /*5a00*/  IMAD.MOV.U32 R0, RZ, RZ, 0x1 ;  /* 0x00000001ff007424 */ /* 0x002fe200078e00ff */
[----:B------:R-:W-:Y:S06]  /*5a10*/  UISETP.NE.AND.EX UP0, UPT, UR55, URZ, UPT, UP0 ;  /* 0x000000ff3700728c */ /* 0x000fec000bf05300 */
[----:B------:R-:W-:Y:S05]  /*5a20*/  PLOP3.LUT P3, PT, PT, PT, UP0, 0x80, 0x8 ;  /* 0x000000000008781c */ /* 0x000fea0003f6f008 */
[----:B------:R-:W1:Y:S01]  /*5a30*/  @UP0 LDCU.64 UR4, c[0x0][0x888] ;  /* 0x00011100ff0407ac */ /* 0x000e620008000a00 */
[----:B------:R-:W-:Y:S07]  /*5a40*/  @UP0 UIMAD UR6, UR36, UR6, URZ ;  /* 0x00000006240602a4 */ /* 0x000fee000f8e02ff */
[----:B------:R-:W-:Y:S01]  /*5a50*/  @!P3 PRMT R80, R0, 0x7610, R80 ;  /* 0x000076100050b816 */ /* 0x000fe20000000050 */
[----:B-1----:R-:W-:Y:S06]  /*5a60*/  @UP0 UIMAD.WIDE UR4, UR6, 0x4, UR4 ;  /* 0x00000004060408a5 */ /* 0x002fec000f8e0204 */
[----:B------:R-:W-:Y:S02]  /*5a70*/  IMAD.U32 R2, RZ, RZ, UR4 ;  /* 0x00000004ff027e24 */ /* 0x000fe4000f8e00ff */
[----:B------:R-:W-:Y:S03]  /*5a80*/  IMAD.U32 R3, RZ, RZ, UR5 ;  /* 0x00000005ff037e24 */ /* 0x000fe6000f8e00ff */
[----:B------:R-:W1:Y:S02]  /*5a90*/  @!UP0 LDCU UR4, c[0x0][0x880] ;  /* 0x00011000ff0487ac */ /* 0x000e640008000800 */
[----:B--2--5:R2:W5:Y:S02]  /*5aa0*/  @P3 LDG.E R41, desc[UR8][R2.64] ;  /* 0x0000000802293981 */ /* 0x024564000c1e1900 */
[----:B-12---:R-:W-:Y:S02]  /*5ab0*/  @!P3 MOV R41, UR4 ;  /* 0x000000040029bc02 */ /* 0x006fe40008000f00 */
.L_x_94:
[----:B------:R-:W-:Y:S05]  /*5ac0*/  @!P4 BRA `(.L_x_95) ;  /* 0x000000000024c947 */ /* 0x000fea0003800000 */
[----:B------:R-:W-:Y:S01]  /*5ad0*/  ISETP.NE.U32.AND P3, PT, R76, RZ, PT ;  /* 0x000000ff4c00720c */ /* 0x000fe20003f65070 */
[----:B------:R-:W2:Y:S03]  /*5ae0*/  LDCU.64 UR4, c[0x0][0x358] ;  /* 0x00006b00ff0477ac */ /* 0x000ea60008000a00 */
[----:B------:R-:W-:Y:S11]  /*5af0*/  ISETP.NE.AND.EX P3, PT, R77, RZ, PT, P3 ;  /* 0x000000ff4d00720c */ /* 0x000ff60003f65330 */
[----:B------:R-:W-:Y:S02]  /*5b00*/  @!UPT UIADD3 URZ, UPT, UPT, URZ, URZ, URZ ;  /* 0x000000fffffff290 */ /* 0x000fe4000fffe0ff */
[----:B------:R-:W3:Y:S01]  /*5b10*/  @P3 LDC.64 R2, c[0x0][0x8a8] ;  /* 0x00022a00ff023b82 */ /* 0x000ee20000000a00 */
[----:B-1----:R-:W-:Y:S04]  /*5b20*/  @P3 IMAD R0, R78, UR36, RZ ;  /* 0x000000244e003c24 */ /* 0x002fe8000f8e02ff */
[----:B---3--:R-:W-:Y:S05]  /*5b30*/  @P3 IMAD.WIDE R2, R0, 0x4, R2 ;  /* 0x0000000400023825 */ /* 0x008fea00078e0202 */
[----:B--2--5:R2:W5:Y:S02]  /*5b40*/  @P3 LDG.E R38, desc[UR4][R2.64] ;  /* 0x0000000402263981 */ /* 0x024564000c1e1900 */
[----:B--2---:R-:W3:Y:S02]  /*5b50*/  @!P3 LDC R38, c[0x0][0x8a0] ;  /* 0x00022800ff26bb82 */ /* 0x004ee40000000800 */
.L_x_95:
[----:B-----5:R-:W-:Y:S01]  /*5b60*/  FSETP.NEU.AND P3, PT, R41, RZ, PT ;  /* 0x000000ff2900720b */ /* 0x020fe20003f6d000 */
[----:B------:R-:W-:Y:S01]  /*5b70*/  BSSY B1, `(.L_x_96) ;  /* 0x0000039000017945 */ /* 0x000fe20003800000 */
[----:B------:R-:W-:Y:S01]  /*5b80*/  SEL R3, RZ, 0xffffffff, P2 ;  /* 0xffffffffff037807 */ /* 0x000fe20001000000 */
[----:B------:R-:W-:Y:S01]  /*5b90*/  IMAD.MOV.U32 R47, RZ, RZ, 0x1 ;  /* 0x00000001ff2f7424 */ /* 0x000fe200078e00ff */
[----:B------:R-:W-:Y:S01]  /*5ba0*/  @P1 LOP3.LUT P2, RZ, R80, 0xff, RZ, 0xc0, !PT ;  /* 0x000000ff50ff1812 */ /* 0x000fe2000784c0ff */
[----:B------:R-:W-:Y:S01]  /*5bb0*/  IMAD R39, R36, 0x80, R37 ;  /* 0x0000008024277824 */ /* 0x000fe200078e0225 */
[----:B------:R-:W-:Y:S01]  /*5bc0*/  @P1 SEL R2, RZ, 0xffffffff, P3 ;  /* 0xffffffffff021807 */ /* 0x000fe20001800000 */
[----:B------:R-:W-:Y:S01]  /*5bd0*/  IMAD R87, R94, -0x10, R92 ;  /* 0xfffffff05e577824 */ /* 0x000fe200078e025c */
[----:B------:R-:W-:Y:S01]  /*5be0*/  LOP3.LUT R90, R90, 0x1, RZ, 0x3c, !PT ;  /* 0x000000015a5a7812 */ /* 0x000fe200078e3cff */
[----:B------:R-:W-:Y:S01]  /*5bf0*/  IMAD.MOV.U32 R46, RZ, RZ, RZ ;  /* 0x000000ffff2e7224 */ /* 0x000fe200078e00ff */
[----:B------:R-:W-:Y:S02]  /*5c00*/  @P0 SEL R2, R3, R2, !P2 ;  /* 0x0000000203020207 */ /* 0x000fe40005000000 */
[----:B------:R-:W-:Y:S02]  /*5c10*/  CS2R R74, SRZ ;  /* 0x00000000004a7805 */ /* 0x000fe4000001ff00 */
[----:B------:R-:W-:Y:S02]  /*5c20*/  LEA R99, R36, UR44, 0x3 ;  /* 0x0000002c24637c11 */ /* 0x000fe4000f8e18ff */
[----:B------:R-:W-:Y:S02]  /*5c30*/  CS2R R72, SRZ ;  /* 0x0000000000487805 */ /* 0x000fe4000001ff00 */
[----:B------:R-:W-:Y:S02]  /*5c40*/  @P1 LOP3.LUT R2, R2, 0x1, RZ, 0xc0, !PT ;  /* 0x0000000102021812 */ /* 0x000fe400078ec0ff */
[----:B------:R-:W-:Y:S02]  /*5c50*/  CS2R R66, SRZ ;  /* 0x0000000000427805 */ /* 0x000fe4000001ff00 */
[----:B-1----:R-:W-:Y:S02]  /*5c60*/  SHF.L.U32 R0, R89, 0x1f, RZ ;  /* 0x0000001f59007819 */ /* 0x002fe400000006ff */
[----:B------:R-:W-:Y:S02]  /*5c70*/  CS2R R64, SRZ ;  /* 0x0000000000407805 */ /* 0x000fe4000001ff00 */
[----:B------:R-:W-:Y:S02]  /*5c80*/  ISETP.NE.U32.OR P5, PT, R2, 0x1, !P1 ;  /* 0x000000010200780c */ /* 0x000fe40004fa5470 */
[----:B------:R-:W-:Y:S02]  /*5c90*/  CS2R R58, SRZ ;  /* 0x00000000003a7805 */ /* 0x000fe4000001ff00 */
[----:B------:R-:W-:Y:S02]  /*5ca0*/  PLOP3.LUT P2, PT, PT, PT, UP1, 0x80, 0x8 ;  /* 0x000000000008781c */ /* 0x000fe40003f4f018 */
[----:B------:R-:W-:Y:S02]  /*5cb0*/  CS2R R56, SRZ ;  /* 0x0000000000387805 */ /* 0x000fe4000001ff00 */
[----:B------:R-:W-:Y:S02]  /*5cc0*/  LOP3.LUT P4, R85, R80, 0xff, RZ, 0xc0, !PT ;  /* 0x000000ff50557812 */ /* 0x000fe4000788c0ff */
[----:B------:R-:W-:Y:S02]  /*5cd0*/  CS2R R50, SRZ ;  /* 0x0000000000327805 */ /* 0x000fe4000001ff00 */
[----:B------:R-:W-:Y:S02]  /*5ce0*/  SEL R2, RZ, 0xffffffff, P3 ;  /* 0xffffffffff027807 */ /* 0x000fe40001800000 */
[----:B------:R-:W-:Y:S02]  /*5cf0*/  CS2R R48, SRZ ;  /* 0x0000000000307805 */ /* 0x000fe4000001ff00 */
[----:B------:R-:W-:Y:S02]  /*5d00*/  P2R R98, PR, RZ, 0x20 ;  /* 0x00000020ff627803 */ /* 0x000fe40000000000 */
[----:B------:R-:W-:Y:S02]  /*5d10*/  @P5 SHF.L.U32 R4, R90, 0x1f, RZ ;  /* 0x0000001f5a045819 */ /* 0x000fe400000006ff */
[----:B------:R-:W-:Y:S02]  /*5d20*/  @P2 SEL R2, R3, R2, !P4 ;  /* 0x0000000203022207 */ /* 0x000fe40006000000 */
[----:B------:R-:W1:Y:S02]  /*5d30*/  @P5 SYNCS.PHASECHK.TRANS64.TRYWAIT P1, [UR44+0x30], R4 ;  /* 0x00003004ff0055a7 */ /* 0x000e64000802112c */
[----:B------:R-:W-:Y:S04]  /*5d40*/  LOP3.LUT R2, R2, 0x1, RZ, 0xc0, !PT ;  /* 0x0000000102027812 */ /* 0x000fe800078ec0ff */
[----:B------:R-:W-:Y:S04]  /*5d50*/  ISETP.NE.U32.AND P2, PT, R2, 0x1, PT ;  /* 0x000000010200780c */ /* 0x000fe80003f45070 */
[----:B------:R-:W-:Y:S01]  /*5d60*/  P2R R60, PR, RZ, 0x4 ;  /* 0x00000004ff3c7803 */ /* 0x000fe20000000000 */
[----:B------:R2:W4:Y:S01]  /*5d70*/  SYNCS.PHASECHK.TRANS64.TRYWAIT P0, [R99+URZ+0xa0], R0 ;  /* 0x0000a000630075a7 */ /* 0x00052200080011ff */
[----:B-1----:R-:W-:Y:S01]  /*5d80*/  @P5 SEL R47, RZ, 0x1, !P1 ;  /* 0x00000001ff2f5807 */ /* 0x002fe20004800000 */
[----:B--2---:R-:W-:Y:S06]  /*5d90*/  @!P5 BRA `(.L_x_97) ;  /* 0x000000000058d947 */ /* 0x004fec0003800000 */
[----:B------:R-:W-:Y:S01]  /*5da0*/  IMAD.MOV.U32 R75, RZ, RZ, RZ ;  /* 0x000000ffff4b7224 */ /* 0x000fe200078e00ff */
[----:B------:R-:W-:Y:S01]  /*5db0*/  ISETP.NE.AND P1, PT, R47, RZ, PT ;  /* 0x000000ff2f00720c */ /* 0x000fe20003f25270 */
[----:B------:R-:W-:Y:S01]  /*5dc0*/  BSSY B0, `(.L_x_98) ;  /* 0x000000c000007945 */ /* 0x000fe20003800000 */
[----:B------:R-:W-:Y:S02]  /*5dd0*/  CS2R R50, SRZ ;  /* 0x0000000000327805 */ /* 0x000fe4000001ff00 */
[----:B------:R-:W-:Y:S02]  /*5de0*/  CS2R R48, SRZ ;  /* 0x0000000000307805 */ /* 0x000fe4000001ff00 */
[----:B------:R-:W-:Y:S02]  /*5df0*/  CS2R R58, SRZ ;  /* 0x00000000003a7805 */ /* 0x000fe4000001ff00 */
[----:B------:R-:W-:Y:S02]  /*5e00*/  CS2R R56, SRZ ;  /* 0x0000000000387805 */ /* 0x000fe4000001ff00 */
[----:B------:R-:W-:Y:S02]  /*5e10*/  CS2R R66, SRZ ;  /* 0x0000000000427805 */ /* 0x000fe4000001ff00 */
[----:B------:R-:W-:Y:S02]  /*5e20*/  CS2R R64, SRZ ;  /* 0x0000000000407805 */ /* 0x000fe4000001ff00 */
[----:B------:R-:W-:Y:S01]  /*5e30*/  CS2R R72, SRZ ;  /* 0x0000000000487805 */ /* 0x000fe2000001ff00 */
[----:B------:R-:W-:Y:S06]  /*5e40*/  @P1 BRA `(.L_x_99) ;  /* 0x00000000000c1947 */ /* 0x000fec0003800000 */
[----:B------:R-:W-:Y:S04]  /*5e50*/  SHF.L.U32 R3, R90, 0x1f, RZ ;  /* 0x0000001f5a037819 */ /* 0x000fe800000006ff */
[----:B------:R-:W1:Y:S02]  /*5e60*/  SYNCS.PHASECHK.TRANS64.TRYWAIT P1, [UR44+0x30], R3 ;  /* 0x00003003ff0075a7 */ /* 0x000e64000802112c */
[----:B-1----:R-:W-:Y:S05]  /*5e70*/  @!P1 BRA `(.L_x_100) ;  /* 0x0000003c00609947 */ /* 0x002fea0003800000 */
.L_x_99:
[----:B------:R-:W-:Y:S05]  /*5e80*/  BSYNC B0 ;  /* 0x0000000000007941 */ /* 0x000fea0003800000 */
.L_x_98:
[----:B------:R-:W-:Y:S01]  /*5e90*/  ISETP.NE.AND P1, PT, R60, RZ, PT ;  /* 0x000000ff3c00720c */ /* 0x000fe20003f25270 */
[----:B------:R-:W-:Y:S11]  /*5ea0*/  HFMA2 R46, -RZ, RZ, 0, 5.9604644775390625e-08 ;  /* 0x00000001ff2e7431 */ /* 0x000ff600000001ff */
[----:B------:R-:W-:Y:S01]  /*5eb0*/  @!UPT UIADD3 URZ, UPT, UPT, URZ, URZ, URZ ;  /* 0x000000fffffff290 */ /* 0x000fe2000fffe0ff */
[----:B------:R2:W1:Y:S04]  /*5ec0*/  @P1 LDS.128 R48, [R93] ;  /* 0x000000005d301984 */ /* 0x0004680000000c00 */
[----:B------:R2:W1:Y:S04]  /*5ed0*/  @P1 LDS.128 R56, [R92+0x10] ;  /* 0x000010005c381984 */ /* 0x0004680000000c00 */
[----:B------:R2:W1:Y:S04]  /*5ee0*/  @P1 LDS.128 R64, [R91+0x20] ;  /* 0x000020005b401984 */ /* 0x0004680000000c00 */
[----:B------:R2:W1:Y:S02]  /*5ef0*/  @P1 LDS.128 R72, [R87+0x30] ;  /* 0x0000300057481984 */ /* 0x0004640000000c00 */
.L_x_97:
[----:B------:R-:W-:Y:S05]  /*5f00*/  BSYNC B1 ;  /* 0x0000000000017941 */ /* 0x000fea0003800000 */
.L_x_96:
[----:B-1----:R-:W-:Y:S04]  /*5f10*/  SHF.R.U32.HI R2, RZ, 0x15, R39 ;  /* 0x00000015ff027819 */ /* 0x002fe80000011627 */
[----:B------:R-:W-:Y:S01]  /*5f20*/  LOP3.LUT P1, RZ, R2, 0x3, R81, 0x48, !PT ;  /* 0x0000000302ff7812 */ /* 0x000fe20007824851 */
[----:B------:R-:W-:Y:S01]  /*5f30*/  @!UPT UIADD3 URZ, UPT, UPT, URZ, URZ, URZ ;  /* 0x000000fffffff290 */ /* 0x000fe2000fffe0ff */
[----:B----4-:R-:W-:Y:S11]  /*5f40*/  @P0 BRA `(.L_x_101) ;  /* 0x0000000000080947 */ /* 0x010ff60003800000 */
[----:B------:R-:W1:Y:S02]  /*5f50*/  SYNCS.PHASECHK.TRANS64.TRYWAIT P0, [R99+URZ+0xa0], R0 ;  /* 0x0000a000630075a7 */ /* 0x000e6400080011ff */
[----:B-1----:R-:W-:Y:S05]  /*5f60*/  @!P0 BRA `(.L_x_102) ;  /* 0x0000003c003c8947 */ /* 0x002fea0003800000 */
.L_x_101:
[----:B------:R-:W-:Y:S05]  /*5f70*/  @!P1 BRA `(.L_x_103) ;  /* 0x0000000000409947 */ /* 0x000fea0003800000 */
[----:B------:R-:W4:Y:S01]  /*5f80*/  LDCU.64 UR8, c[0x4][0x70] ;  /* 0x01000e00ff0877ac */ /* 0x000f220008000a00 */
[----:B------:R-:W-:Y:S01]  /*5f90*/  MOV R3, 0x0 ;  /* 0x0000000000037802 */ /* 0x000fe20000000f00 */
[----:B------:R-:W-:Y:S02]  /*5fa0*/  HFMA2 R12, -RZ, RZ, 0, 5.9604644775390625e-08 ;  /* 0x00000001ff0c7431 */ /* 0x000fe400000001ff */
[----:B------:R-:W-:Y:S02]  /*5fb0*/  IMAD.MOV.U32 R8, RZ, RZ, 0x192 ;  /* 0x00000192ff087424 */ /* 0x000fe400078e00ff */
[----:B------:R-:W-:Y:S01]  /*5fc0*/  IMAD.MOV.U32 R13, RZ, RZ, RZ ;  /* 0x000000ffff0d7224 */ /* 0x000fe200078e00ff */
[----:B------:R-:W5:Y:S01]  /*5fd0*/  LDCU.64 UR6, c[0x4][0x78] ;  /* 0x01000f00ff0677ac */ /* 0x000f620008000a00 */
[----:B------:R-:W1:Y:S01]  /*5fe0*/  LDC.64 R2, c[0x4][R3] ;  /* 0x0100000003027b82 */ /* 0x000e620000000a00 */
[----:B------:R-:W2:Y:S01]  /*5ff0*/  LDCU.64 UR4, c[0x4][0x10] ;  /* 0x01000200ff0477ac */ /* 0x000ea20008000a00 */
[----:B----4-:R-:W-:Y:S01]  /*6000*/  MOV R5, UR9 ;  /* 0x0000000900057c02 */ /* 0x010fe20008000f00 */
[----:B------:R-:W-:Y:S01]  /*6010*/  IMAD.U32 R4, RZ, RZ, UR8 ;  /* 0x00000008ff047e24 */ /* 0x000fe2000f8e00ff */
[----:B-----5:R-:W-:Y:S01]  /*6020*/  MOV R7, UR7 ;  /* 0x0000000700077c02 */ /* 0x020fe20008000f00 */
[----:B------:R-:W-:Y:S01]  /*6030*/  IMAD.U32 R6, RZ, RZ, UR6 ;  /* 0x00000006ff067e24 */ /* 0x000fe2000f8e00ff */
[----:B--2---:R-:W-:Y:S01]  /*6040*/  MOV R11, UR5 ;  /* 0x00000005000b7c02 */ /* 0x004fe20008000f00 */
[----:B------:R-:W-:Y:S02]  /*6050*/  IMAD.U32 R10, RZ, RZ, UR4 ;  /* 0x00000004ff0a7e24 */ /* 0x000fe4000f8e00ff */
[----:B------:R-:W-:Y:S07]  /*6060*/  LEPC R20, `(.L_x_103) ;  /* 0x000000001014794e */ /* 0x000fee0000000000 */
[----:B-1-3--:R-:W-:Y:S05]  /*6070*/  CALL.ABS.NOINC R2 ;  /* 0x0000000002007343 */ /* 0x00afea0003c00000 */
.L_x_103:
[----:B------:R-:W-:Y:S05]  /*6080*/  WARPSYNC.ALL ;  /* 0x0000000000007948 */ /* 0x000fea0003800000 */
[----:B------:R-:W-:Y:S01]  /*6090*/  R2UR UR4, R39 ;  /* 0x00000000270472ca */ /* 0x000fe200000e0000 */
[--C-:B------:R-:W-:Y:S01]  /*60a0*/  HADD2.F32 R40, -RZ, R48.reuse.H0_H0 ;  /* 0x20000030ff287230 */ /* 0x100fe20000004100 */
[----:B------:R-:W-:Y:S01]  /*60b0*/  ISETP.NE.AND P0, PT, R95, RZ, PT ;  /* 0x000000ff5f00720c */ /* 0x000fe20003f05270 */
[----:B------:R-:W-:Y:S01]  /*60c0*/  HADD2.F32 R43, -RZ, R48.H1_H1 ;  /* 0x30000030ff2b7230 */ /* 0x000fe20000004100 */
[----:B------:R-:W-:Y:S01]  /*60d0*/  BSSY.RECONVERGENT B0, `(.L_x_104) ;  /* 0x0000086000007945 */ /* 0x000fe20003800200 */
[----:B------:R-:W-:Y:S02]  /*60e0*/  HADD2.F32 R42, -RZ, R49.H0_H0 ;  /* 0x20000031ff2a7230 */ /* 0x000fe40000004100 */
[----:B------:R-:W-:Y:S02]  /*60f0*/  HADD2.F32 R45, -RZ, R51.H0_H0 ;  /* 0x20000033ff2d7230 */ /* 0x000fe40000004100 */
[----:B------:R-:W-:Y:S04]  /*6100*/  HADD2.F32 R44, -RZ, R75.H1_H1 ;  /* 0x3000004bff2c7230 */ /* 0x000fe80000004100 */
[----:B------:R-:W1:Y:S02]  /*6110*/  LDTM.x32 R4, tmem[UR4] ;  /* 0x00000004000479ee */ /* 0x000e6400082c0000 */
[C---:B-1-3--:R-:W-:Y:S01]  /*6120*/  FMUL R0, R38.reuse, R4 ;  /* 0x0000000426007220 */ /* 0x04afe20000400000 */
[C---:B------:R-:W-:Y:S01]  /*6130*/  FMUL R2, R38.reuse, R5 ;  /* 0x0000000526027220 */ /* 0x040fe20000400000 */
[C---:B------:R-:W-:Y:S01]  /*6140*/  FMUL R3, R38.reuse, R6 ;  /* 0x0000000626037220 */ /* 0x040fe20000400000 */
[C---:B------:R-:W-:Y:S01]  /*6150*/  FMUL R7, R38.reuse, R7 ;  /* 0x0000000726077220 */ /* 0x040fe20000400000 */
[C---:B------:R-:W-:Y:S01]  /*6160*/  FFMA R0, R41.reuse, R40, R0 ;  /* 0x0000002829007223 */ /* 0x040fe20000000000 */
[----:B------:R-:W-:Y:S02]  /*6170*/  HADD2.F32 R40, -RZ, R49.H1_H1 ;  /* 0x30000031ff287230 */ /* 0x000fe40000004100 */
[C---:B------:R-:W-:Y:S01]  /*6180*/  FFMA R2, R41.reuse, R43, R2 ;  /* 0x0000002b29027223 */ /* 0x040fe20000000002 */
[C---:B------:R-:W-:Y:S01]  /*6190*/  FFMA R3, R41.reuse, R42, R3 ;  /* 0x0000002a29037223 */ /* 0x040fe20000000003 */
[--C-:B------:R-:W-:Y:S02]  /*61a0*/  HADD2.F32 R43, -RZ, R50.reuse.H0_H0 ;  /* 0x20000032ff2b7230 */ /* 0x100fe40000004100 */
[----:B------:R-:W-:Y:S01]  /*61b0*/  FMUL R4, R38, R8 ;  /* 0x0000000826047220 */ /* 0x000fe20000400000 */
[----:B------:R-:W-:Y:S01]  /*61c0*/  HADD2.F32 R42, -RZ, R50.H1_H1 ;  /* 0x30000032ff2a7230 */ /* 0x000fe20000004100 */
[----:B------:R-:W-:Y:S01]  /*61d0*/  F2FP.F16.F32.PACK_AB R52, R2, R0 ;  /* 0x000000000234723e */ /* 0x000fe200000000ff */
[C---:B------:R-:W-:Y:S01]  /*61e0*/  FFMA R7, R41.reuse, R40, R7 ;  /* 0x0000002829077223 */ /* 0x040fe20000000007 */
[----:B------:R-:W-:Y:S01]  /*61f0*/  FFMA R4, R41, R43, R4 ;  /* 0x0000002b29047223 */ /* 0x000fe20000000004 */
[C---:B------:R-:W-:Y:S01]  /*6200*/  FMUL R5, R38.reuse, R9 ;  /* 0x0000000926057220 */ /* 0x040fe20000400000 */
[C---:B------:R-:W-:Y:S01]  /*6210*/  FMUL R6, R38.reuse, R10 ;  /* 0x0000000a26067220 */ /* 0x040fe20000400000 */
[----:B------:R-:W-:Y:S01]  /*6220*/  HADD2.F32 R40, -RZ, R51.H1_H1 ;  /* 0x30000033ff287230 */ /* 0x000fe20000004100 */
[----:B------:R-:W-:Y:S01]  /*6230*/  F2FP.F16.F32.PACK_AB R53, R7, R3 ;  /* 0x000000030735723e */ /* 0x000fe200000000ff */
[C---:B------:R-:W-:Y:S01]  /*6240*/  FFMA R5, R41.reuse, R42, R5 ;  /* 0x0000002a29057223 */ /* 0x040fe20000000005 */
[----:B------:R-:W-:Y:S01]  /*6250*/  FFMA R6, R41, R45, R6 ;  /* 0x0000002d29067223 */ /* 0x000fe20000000006 */
[C---:B------:R-:W-:Y:S01]  /*6260*/  FMUL R11, R38.reuse, R11 ;  /* 0x0000000b260b7220 */ /* 0x040fe20000400000 */
[--C-:B------:R-:W-:Y:S02]  /*6270*/  HADD2.F32 R43, -RZ, R56.reuse.H0_H0 ;  /* 0x20000038ff2b7230 */ /* 0x100fe40000004100 */
[C---:B------:R-:W-:Y:S01]  /*6280*/  FMUL R8, R38.reuse, R12 ;  /* 0x0000000c26087220 */ /* 0x040fe20000400000 */
[----:B------:R-:W-:Y:S01]  /*6290*/  F2FP.F16.F32.PACK_AB R54, R5, R4 ;  /* 0x000000040536723e */ /* 0x000fe200000000ff */
[C---:B------:R-:W-:Y:S01]  /*62a0*/  FFMA R11, R41.reuse, R40, R11 ;  /* 0x00000028290b7223 */ /* 0x040fe2000000000b */
[----:B------:R-:W-:Y:S02]  /*62b0*/  HADD2.F32 R40, -RZ, R56.H1_H1 ;  /* 0x30000038ff287230 */ /* 0x000fe40000004100 */
[----:B------:R-:W-:Y:S01]  /*62c0*/  FFMA R8, R41, R43, R8 ;  /* 0x0000002b29087223 */ /* 0x000fe20000000008 */
[C---:B------:R-:W-:Y:S01]  /*62d0*/  FMUL R9, R38.reuse, R13 ;  /* 0x0000000d26097220 */ /* 0x040fe20000400000 */
[--C-:B------:R-:W-:Y:S01]  /*62e0*/  HADD2.F32 R45, -RZ, R57.reuse.H0_H0 ;  /* 0x20000039ff2d7230 */ /* 0x100fe20000004100 */
[----:B------:R-:W-:Y:S01]  /*62f0*/  F2FP.F16.F32.PACK_AB R55, R11, R6 ;  /* 0x000000060b37723e */ /* 0x000fe200000000ff */
[C---:B------:R-:W-:Y:S01]  /*6300*/  FMUL R10, R38.reuse, R14 ;  /* 0x0000000e260a7220 */ /* 0x040fe20000400000 */
[----:B------:R-:W-:Y:S02]  /*6310*/  HADD2.F32 R42, -RZ, R57.H1_H1 ;  /* 0x30000039ff2a7230 */ /* 0x000fe40000004100 */
[C---:B------:R-:W-:Y:S01]  /*6320*/  FFMA R9, R41.reuse, R40, R9 ;  /* 0x0000002829097223 */ /* 0x040fe20000000009 */
[C---:B------:R-:W-:Y:S01]  /*6330*/  FMUL R15, R38.reuse, R15 ;  /* 0x0000000f260f7220 */ /* 0x040fe20000400000 */
[----:B------:R1:W-:Y:S01]  /*6340*/  STS.128 [R93], R52 ;  /* 0x000000345d007388 */ /* 0x0003e20000000c00 */
[----:B------:R-:W-:Y:S01]  /*6350*/  FFMA R10, R41, R45, R10 ;  /* 0x0000002d290a7223 */ /* 0x000fe2000000000a */
[--C-:B------:R-:W-:Y:S01]  /*6360*/  HADD2.F32 R40, -RZ, R58.reuse.H0_H0 ;  /* 0x2000003aff287230 */ /* 0x100fe20000004100 */
[----:B------:R-:W-:Y:S01]  /*6370*/  F2FP.F16.F32.PACK_AB R68, R9, R8 ;  /* 0x000000080944723e */ /* 0x000fe200000000ff */
[----:B------:R-:W-:Y:S01]  /*6380*/  FFMA R15, R41, R42, R15 ;  /* 0x0000002a290f7223 */ /* 0x000fe2000000000f */
[C---:B------:R-:W-:Y:S01]  /*6390*/  FMUL R12, R38.reuse, R16 ;  /* 0x00000010260c7220 */ /* 0x040fe20000400000 */
[----:B------:R-:W-:Y:S02]  /*63a0*/  HADD2.F32 R42, -RZ, R58.H1_H1 ;  /* 0x3000003aff2a7230 */ /* 0x000fe40000004100 */
[C---:B------:R-:W-:Y:S01]  /*63b0*/  FMUL R13, R38.reuse, R17 ;  /* 0x00000011260d7220 */ /* 0x040fe20000400000 */
[--C-:B------:R-:W-:Y:S01]  /*63c0*/  HADD2.F32 R43, -RZ, R59.reuse.H0_H0 ;  /* 0x2000003bff2b7230 */ /* 0x100fe20000004100 */
[----:B------:R-:W-:Y:S01]  /*63d0*/  F2FP.F16.F32.PACK_AB R69, R15, R10 ;  /* 0x0000000a0f45723e */ /* 0x000fe200000000ff */
[C---:B------:R-:W-:Y:S01]  /*63e0*/  FFMA R12, R41.reuse, R40, R12 ;  /* 0x00000028290c7223 */ /* 0x040fe2000000000c */
[C---:B------:R-:W-:Y:S01]  /*63f0*/  FFMA R13, R41.reuse, R42, R13 ;  /* 0x0000002a290d7223 */ /* 0x040fe2000000000d */
[C---:B------:R-:W-:Y:S01]  /*6400*/  FMUL R14, R38.reuse, R18 ;  /* 0x00000012260e7220 */ /* 0x040fe20000400000 */
[----:B------:R-:W-:Y:S02]  /*6410*/  HADD2.F32 R40, -RZ, R59.H1_H1 ;  /* 0x3000003bff287230 */ /* 0x000fe40000004100 */
[C---:B------:R-:W-:Y:S01]  /*6420*/  FMUL R19, R38.reuse, R19 ;  /* 0x0000001326137220 */ /* 0x040fe20000400000 */
[C---:B------:R-:W-:Y:S01]  /*6430*/  FMUL R16, R38.reuse, R20 ;  /* 0x0000001426107220 */ /* 0x040fe20000400000 */
[C---:B------:R-:W-:Y:S01]  /*6440*/  FFMA R14, R41.reuse, R43, R14 ;  /* 0x0000002b290e7223 */ /* 0x040fe2000000000e */
[--C-:B------:R-:W-:Y:S02]  /*6450*/  HADD2.F32 R43, -RZ, R64.reuse.H0_H0 ;  /* 0x20000040ff2b7230 */ /* 0x100fe40000004100 */
[C---:B------:R-:W-:Y:S01]  /*6460*/  FFMA R19, R41.reuse, R40, R19 ;  /* 0x0000002829137223 */ /* 0x040fe20000000013 */
[----:B------:R-:W-:Y:S02]  /*6470*/  HADD2.F32 R42, -RZ, R64.H1_H1 ;  /* 0x30000040ff2a7230 */ /* 0x000fe40000004100 */
[C---:B------:R-:W-:Y:S01]  /*6480*/  FMUL R17, R38.reuse, R21 ;  /* 0x0000001526117220 */ /* 0x040fe20000400000 */
[--C-:B------:R-:W-:Y:S02]  /*6490*/  HADD2.F32 R45, -RZ, R65.reuse.H0_H0 ;  /* 0x20000041ff2d7230 */ /* 0x100fe40000004100 */
[C---:B------:R-:W-:Y:S01]  /*64a0*/  FMUL R18, R38.reuse, R22 ;  /* 0x0000001626127220 */ /* 0x040fe20000400000 */
[----:B------:R-:W-:Y:S02]  /*64b0*/  HADD2.F32 R40, -RZ, R65.H1_H1 ;  /* 0x30000041ff287230 */ /* 0x000fe40000004100 */
[C---:B------:R-:W-:Y:S01]  /*64c0*/  FMUL R23, R38.reuse, R23 ;  /* 0x0000001726177220 */ /* 0x040fe20000400000 */
[C---:B------:R-:W-:Y:S01]  /*64d0*/  FFMA R16, R41.reuse, R43, R16 ;  /* 0x0000002b29107223 */ /* 0x040fe20000000010 */
[C---:B------:R-:W-:Y:S01]  /*64e0*/  FFMA R17, R41.reuse, R42, R17 ;  /* 0x0000002a29117223 */ /* 0x040fe20000000011 */
[C---:B------:R-:W-:Y:S01]  /*64f0*/  FFMA R18, R41.reuse, R45, R18 ;  /* 0x0000002d29127223 */ /* 0x040fe20000000012 */
[C---:B------:R-:W-:Y:S01]  /*6500*/  FFMA R23, R41.reuse, R40, R23 ;  /* 0x0000002829177223 */ /* 0x040fe20000000017 */
[--C-:B------:R-:W-:Y:S02]  /*6510*/  HADD2.F32 R43, -RZ, R66.reuse.H0_H0 ;  /* 0x20000042ff2b7230 */ /* 0x100fe40000004100 */
[C---:B------:R-:W-:Y:S01]  /*6520*/  FMUL R20, R38.reuse, R24 ;  /* 0x0000001826147220 */ /* 0x040fe20000400000 */
        /* <DEDUP_REMOVED lines=9> */
[----:B------:R-:W-:Y:S01]  /*65c0*/  FFMA R27, R41, R42, R27 ;  /* 0x0000002a291b7223 */ /* 0x000fe2000000001b */
[--C-:B------:R-:W-:Y:S02]  /*65d0*/  HADD2.F32 R40, -RZ, R72.reuse.H0_H0 ;  /* 0x20000048ff287230 */ /* 0x100fe40000004100 */
[C---:B------:R-:W-:Y:S01]  /*65e0*/  FMUL R24, R38.reuse, R28 ;  /* 0x0000001c26187220 */ /* 0x040fe20000400000 */
[----:B------:R-:W-:Y:S02]  /*65f0*/  HADD2.F32 R42, -RZ, R72.H1_H1 ;  /* 0x30000048ff2a7230 */ /* 0x000fe40000004100 */
[C---:B------:R-:W-:Y:S01]  /*6600*/  FMUL R25, R38.reuse, R29 ;  /* 0x0000001d26197220 */ /* 0x040fe20000400000 */
[--C-:B------:R-:W-:Y:S02]  /*6610*/  HADD2.F32 R43, -RZ, R73.reuse.H0_H0 ;  /* 0x20000049ff2b7230 */ /* 0x100fe40000004100 */
[C---:B------:R-:W-:Y:S01]  /*6620*/  FMUL R26, R38.reuse, R30 ;  /* 0x0000001e261a7220 */ /* 0x040fe20000400000 */
[----:B------:R-:W-:Y:S01]  /*6630*/  F2FP.F16.F32.PACK_AB R70, R13, R12 ;  /* 0x0000000c0d46723e */ /* 0x000fe200000000ff */
[----:B------:R-:W-:Y:S01]  /*6640*/  FFMA R24, R41, R40, R24 ;  /* 0x0000002829187223 */ /* 0x000fe20000000018 */
[----:B------:R-:W-:Y:S01]  /*6650*/  F2FP.F16.F32.PACK_AB R71, R19, R14 ;  /* 0x0000000e1347723e */ /* 0x000fe200000000ff */
[C---:B------:R-:W-:Y:S01]  /*6660*/  FFMA R25, R41.reuse, R42, R25 ;  /* 0x0000002a29197223 */ /* 0x040fe20000000019 */
[C---:B------:R-:W-:Y:S01]  /*6670*/  FFMA R26, R41.reuse, R43, R26 ;  /* 0x0000002b291a7223 */ /* 0x040fe2000000001a */
[----:B------:R-:W-:Y:S02]  /*6680*/  HADD2.F32 R40, -RZ, R73.H1_H1 ;  /* 0x30000049ff287230 */ /* 0x000fe40000004100 */
[C---:B------:R-:W-:Y:S01]  /*6690*/  FMUL R31, R38.reuse, R31 ;  /* 0x0000001f261f7220 */ /* 0x040fe20000400000 */
[----:B------:R1:W-:Y:S01]  /*66a0*/  STS.128 [R92+0x10], R68 ;  /* 0x000010445c007388 */ /* 0x0003e20000000c00 */
[--C-:B------:R-:W-:Y:S02]  /*66b0*/  HADD2.F32 R43, -RZ, R74.reuse.H0_H0 ;  /* 0x2000004aff2b7230 */ /* 0x100fe40000004100 */
[C---:B------:R-:W-:Y:S01]  /*66c0*/  FMUL R28, R38.reuse, R32 ;  /* 0x00000020261c7220 */ /* 0x040fe20000400000 */
[----:B------:R-:W-:Y:S02]  /*66d0*/  HADD2.F32 R42, -RZ, R74.H1_H1 ;  /* 0x3000004aff2a7230 */ /* 0x000fe40000004100 */
[C---:B------:R-:W-:Y:S01]  /*66e0*/  FMUL R29, R38.reuse, R33 ;  /* 0x00000021261d7220 */ /* 0x040fe20000400000 */
[----:B------:R-:W-:Y:S02]  /*66f0*/  HADD2.F32 R45, -RZ, R75.H0_H0 ;  /* 0x2000004bff2d7230 */ /* 0x000fe40000004100 */
[C---:B------:R-:W-:Y:S01]  /*6700*/  FMUL R30, R38.reuse, R34 ;  /* 0x00000022261e7220 */ /* 0x040fe20000400000 */
[----:B------:R-:W-:Y:S01]  /*6710*/  FFMA R31, R41, R40, R31 ;  /* 0x00000028291f7223 */ /* 0x000fe2000000001f */
[----:B------:R-:W-:Y:S01]  /*6720*/  FMUL R35, R38, R35 ;  /* 0x0000002326237220 */ /* 0x000fe20000400000 */
[----:B------:R-:W-:Y:S01]  /*6730*/  F2FP.F16.F32.PACK_AB R100, R17, R16 ;  /* 0x000000101164723e */ /* 0x000fe200000000ff */
[----:B------:R-:W-:Y:S01]  /*6740*/  FFMA R28, R41, R43, R28 ;  /* 0x0000002b291c7223 */ /* 0x000fe2000000001c */
[----:B------:R-:W-:Y:S01]  /*6750*/  F2FP.F16.F32.PACK_AB R101, R23, R18 ;  /* 0x000000121765723e */ /* 0x000fe200000000ff */
[----:B------:R-:W-:Y:S01]  /*6760*/  FFMA R29, R41, R42, R29 ;  /* 0x0000002a291d7223 */ /* 0x000fe2000000001d */
[----:B------:R-:W-:Y:S01]  /*6770*/  F2FP.F16.F32.PACK_AB R102, R21, R20 ;  /* 0x000000141566723e */ /* 0x000fe200000000ff */
[----:B------:R-:W-:Y:S01]  /*6780*/  FFMA R30, R41, R45, R30 ;  /* 0x0000002d291e7223 */ /* 0x000fe2000000001e */
[----:B------:R-:W-:Y:S01]  /*6790*/  F2FP.F16.F32.PACK_AB R103, R27, R22 ;  /* 0x000000161b67723e */ /* 0x000fe200000000ff */
[----:B------:R-:W-:Y:S01]  /*67a0*/  FFMA R35, R41, R44, R35 ;  /* 0x0000002c29237223 */ /* 0x000fe20000000023 */
[----:B------:R-:W-:Y:S02]  /*67b0*/  F2FP.F16.F32.PACK_AB R104, R25, R24 ;  /* 0x000000181968723e */ /* 0x000fe400000000ff */
[----:B------:R-:W-:Y:S01]  /*67c0*/  F2FP.F16.F32.PACK_AB R105, R31, R26 ;  /* 0x0000001a1f69723e */ /* 0x000fe200000000ff */
[----:B------:R1:W-:Y:S01]  /*67d0*/  STS.128 [R91+0x20], R100 ;  /* 0x000020645b007388 */ /* 0x0003e20000000c00 */
[----:B------:R-:W-:Y:S02]  /*67e0*/  F2FP.F16.F32.PACK_AB R106, R29, R28 ;  /* 0x0000001c1d6a723e */ /* 0x000fe400000000ff */
[----:B------:R-:W-:Y:S05]  /*67f0*/  F2FP.F16.F32.PACK_AB R107, R35, R30 ;  /* 0x0000001e236b723e */ /* 0x000fea00000000ff */
[----:B------:R1:W-:Y:S01]  /*6800*/  STS.128 [R87+0x30], R104 ;  /* 0x0000306857007388 */ /* 0x0003e20000000c00 */
[----:B------:R-:W-:Y:S01]  /*6810*/  @!PT LDS RZ, [RZ] ;  /* 0x00000000fffff984 */ /* 0x000fe20000000800 */
[----:B------:R-:W-:Y:S01]  /*6820*/  @!PT LDS RZ, [RZ] ;  /* 0x00000000fffff984 */ /* 0x000fe20000000800 */
[----:B------:R-:W-:Y:S01]  /*6830*/  @!PT LDS RZ, [RZ] ;  /* 0x00000000fffff984 */ /* 0x000fe20000000800 */
[----:B------:R-:W-:Y:S01]  /*6840*/  @!PT LDS RZ, [RZ] ;  /* 0x00000000fffff984 */ /* 0x000fe20000000800 */
[----:B------:R3:W-:Y:S07]  /*6850*/  MEMBAR.ALL.CTA ;  /* 0x0000000000007992 */ /* 0x0007ee0000008000 */
[----:B---3--:R-:W3:Y:S02]  /*6860*/  FENCE.VIEW.ASYNC.S ;  /* 0x00000000000073c6 */ /* 0x008ee40000000000 */
[----:B---3--:R-:W-:Y:S06]  /*6870*/  BAR.SYNC.DEFER_BLOCKING 0x1, 0x80 ;  /* 0x0042000000007b1d */ /* 0x008fec0000010000 */
[----:B------:R-:W-:Y:S05]  /*6880*/  @P0 BRA `(.L_x_105) ;  /* 0x0000000000280947 */ /* 0x000fea0003800000 */
[----:B------:R-:W3:Y:S01]  /*6890*/  LDCU.64 UR6, c[0x0][0x348] ;  /* 0x00006900ff0677ac */ /* 0x000ee20008000a00 */
[----:B------:R-:W-:Y:S01]  /*68a0*/  UIADD3 UR4, UPT, UPT, UR44, 0x200, URZ ;  /* 0x000002002c047890 */ /* 0x000fe2000fffe0ff */
[----:B------:R-:W-:Y:S05]  /*68b0*/  UMOV UR51, UR36 ;  /* 0x0000002400337c82 */ /* 0x000fea0008000000 */
[----:B------:R-:W-:Y:S04]  /*68c0*/  MOV R84, UR4 ;  /* 0x0000000400547c02 */ /* 0x000fe80008000f00 */
[----:B------:R-:W-:Y:S01]  /*68d0*/  R2UR UR48, R84 ;  /* 0x00000000543072ca */ /* 0x000fe200000e0000 */
[----:B---3--:R-:W-:Y:S04]  /*68e0*/  UIADD3 UR4, UP0, UPT, UR6, 0x680, URZ ;  /* 0x0000068006047890 */ /* 0x008fe8000ff1e0ff */
[----:B------:R-:W-:Y:S09]  /*68f0*/  UIADD3.X UR5, UPT, UPT, URZ, UR7, URZ, UP0, !UPT ;  /* 0x00000007ff057290 */ /* 0x000ff200087fe4ff */
[----:B------:R3:W-:Y:S01]  /*6900*/  UTMASTG.3D [UR48], [UR4] ;  /* 0x00000030040073b5 */ /* 0x0007e20008010000 */
[----:B------:R0:W-:Y:S01]  /*6910*/  UTMACMDFLUSH ;  /* 0x00000000000079b7 */ /* 0x0001e20000000000 */
[----:B---3--:R-:W-:Y:S04]  /*6920*/  DEPBAR.LE SB0, 0x1 ;  /* 0x000080400000791a */ /* 0x008fe80000000000 */
.L_x_105:
[----:B------:R-:W-:Y:S05]  /*6930*/  BSYNC.RECONVERGENT B0 ;  /* 0x0000000000007941 */ /* 0x000fea0003800200 */
.L_x_104:
[----:B------:R-:W-:Y:S01]  /*6940*/  BAR.SYNC.DEFER_BLOCKING 0x1, 0x80 ;  /* 0x0042000000007b1d */ /* 0x000fe20000010000 */
[----:B------:R-:W-:Y:S01]  /*6950*/  ISETP.NE.AND P1, PT, R98, RZ, PT ;  /* 0x000000ff6200720c */ /* 0x000fe20003f25270 */
[----:B------:R-:W-:Y:S01]  /*6960*/  UISETP.NE.AND UP0, UPT, UR52, URZ, UPT ;  /* 0x000000ff3400728c */ /* 0x000fe2000bf05270 */
[----:B------:R-:W-:Y:S11]  /*6970*/  LEA R3, R46, UR44, 0x3 ;  /* 0x0000002c2e037c11 */ /* 0x000ff6000f8e18ff */
[----:B------:R-:W-:Y:S01]  /*6980*/  @P1 SHF.L.U32 R2, R90, 0x1f, RZ ;  /* 0x0000001f5a021819 */ /* 0x000fe200000006ff */
[----:B------:R-:W-:Y:S06]  /*6990*/  BRA.U !UP0, `(.L_x_106) ;  /* 0x0000000108247547 */ /* 0x000fec000b800000 */
[----:B------:R-:W-:Y:S01]  /*69a0*/  IMAD.U32 R5, RZ, RZ, UR46 ;  /* 0x0000002eff057e24 */ /* 0x000fe2000f8e00ff */
[----:B------:R-:W-:Y:S01]  /*69b0*/  MOV R0, UR47 ;  /* 0x0000002f00007c02 */ /* 0x000fe20008000f00 */
[----:B------:R-:W-:Y:S03]  /*69c0*/  UIADD3 UR4, UPT, UPT, UR46, 0x1, URZ ;  /* 0x000000012e047890 */ /* 0x000fe6000fffe0ff */
[----:B------:R-:W-:Y:S01]  /*69d0*/  @P1 LEA R5, R5, UR44, 0x3 ;  /* 0x0000002c05051c11 */ /* 0x000fe2000f8e18ff */
[----:B------:R-:W-:Y:S04]  /*69e0*/  UISETP.NE.AND UP0, UPT, UR4, 0x4, UPT ;  /* 0x000000040400788c */ /* 0x000fe8000bf05270 */
[----:B------:R-:W-:Y:S01]  /*69f0*/  @P1 VIADD R5, R5, 0x50 ;  /* 0x0000005005051836 */ /* 0x000fe20000000000 */
[----:B------:R-:W-:Y:S04]  /*6a00*/  USEL UR46, UR4, URZ, UP0 ;  /* 0x000000ff042e7287 */ /* 0x000fe80008000000 */
[----:B------:R-:W-:Y:S04]  /*6a10*/  @P1 PRMT R0, R0, 0x654, R5 ;  /* 0x0000065400001816 */ /* 0x000fe80000000005 */
[----:B------:R3:W-:Y:S04]  /*6a20*/  @P1 SYNCS.ARRIVE.TRANS64.RED.A1T0 RZ, [R0+URZ], RZ ;  /* 0x000000ff00ff19a7 */ /* 0x0007e800081004ff */
.L_x_106:
[----:B------:R-:W4:Y:S01]  /*6a30*/  @P1 SYNCS.PHASECHK.TRANS64.TRYWAIT P0, [R3+URZ+0x30], R2 ;  /* 0x00003002030015a7 */ /* 0x000f2200080011ff */
[----:B------:R-:W-:Y:S01]  /*6a40*/  BSSY B1, `(.L_x_107) ;  /* 0x0000016000017945 */ /* 0x000fe20003800000 */
[----:B----4-:R-:W-:Y:S03]  /*6a50*/  @P1 SEL R47, RZ, 0x1, !P0 ;  /* 0x00000001ff2f1807 */ /* 0x010fe60004000000 */
[----:B------:R-:W-:Y:S05]  /*6a60*/  @!P1 BRA `(.L_x_108) ;  /* 0x00000000004c9947 */ /* 0x000fea0003800000 */
[----:B------:R-:W-:Y:S01]  /*6a70*/  ISETP.NE.AND P0, PT, R47, RZ, PT ;  /* 0x000000ff2f00720c */ /* 0x000fe20003f05270 */
[----:B------:R-:W-:Y:S01]  /*6a80*/  BSSY B0, `(.L_x_109) ;  /* 0x000000b000007945 */ /* 0x000fe20003800000 */
[----:B------:R-:W-:Y:S11]  /*6a90*/  ISETP.NE.AND P1, PT, R60, RZ, PT ;  /* 0x000000ff3c00720c */ /* 0x000ff60003f25270 */
[----:B------:R-:W-:Y:S02]  /*6aa0*/  @!UPT UIADD3 URZ, UPT, UPT, URZ, URZ, URZ ;  /* 0x000000fffffff290 */ /* 0x000fe4000fffe0ff */
[C---:B------:R-:W-:Y:S01]  /*6ab0*/  @P1 IMAD R6, R46.reuse, 0x2000, R93 ;  /* 0x000020002e061824 */ /* 0x040fe200078e025d */
[C---:B------:R-:W-:Y:S01]  /*6ac0*/  @P1 LEA R4, R46.reuse, R91, 0xd ;  /* 0x0000005b2e041211 */ /* 0x040fe200078e68ff */
[C---:B------:R-:W-:Y:S02]  /*6ad0*/  @P1 IMAD R5, R46.reuse, 0x2000, R92 ;  /* 0x000020002e051824 */ /* 0x040fe400078e025c */
[----:B------:R-:W-:Y:S01]  /*6ae0*/  @P1 IMAD R2, R46, 0x2000, R87 ;  /* 0x000020002e021824 */ /* 0x000fe200078e0257 */
[----:B------:R-:W-:Y:S06]  /*6af0*/  @P0 BRA `(.L_x_110) ;  /* 0x00000000000c0947 */ /* 0x000fec0003800000 */
[----:B---3--:R-:W-:Y:S04]  /*6b00*/  SHF.L.U32 R0, R90, 0x1f, RZ ;  /* 0x0000001f5a007819 */ /* 0x008fe800000006ff */
[----:B------:R-:W3:Y:S02]  /*6b10*/  SYNCS.PHASECHK.TRANS64.TRYWAIT P0, [R3+URZ+0x30], R0 ;  /* 0x00003000030075a7 */ /* 0x000ee400080011ff */
[----:B---3--:R-:W-:Y:S05]  /*6b20*/  @!P0 BRA `(.L_x_111) ;  /* 0x0000003000608947 */ /* 0x008fea0003800000 */
.L_x_110:
[----:B------:R-:W-:Y:S05]  /*6b30*/  BSYNC B0 ;  /* 0x0000000000007941 */ /* 0x000fea0003800000 */
.L_x_109:
[----:B------:R-:W-:Y:S02]  /*6b40*/  ISETP.NE.AND P0, PT, R60, RZ, PT ;  /* 0x000000ff3c00720c */ /* 0x000fe40003f05270 */
[----:B------:R-:W-:Y:S11]  /*6b50*/  IADD3 R46, PT, PT, R46, 0x1, RZ ;  /* 0x000000012e2e7810 */ /* 0x000ff60007ffe0ff */
[----:B------:R4:W1:Y:S04]  /*6b60*/  @P0 LDS.128 R48, [R6] ;  /* 0x0000000006300984 */ /* 0x0008680000000c00 */
[----:B------:R4:W1:Y:S04]  /*6b70*/  @P0 LDS.128 R56, [R5+0x10] ;  /* 0x0000100005380984 */ /* 0x0008680000000c00 */
[----:B------:R4:W1:Y:S04]  /*6b80*/  @P0 LDS.128 R64, [R4+0x20] ;  /* 0x0000200004400984 */ /* 0x0008680000000c00 */
[----:B------:R4:W1:Y:S02]  /*6b90*/  @P0 LDS.128 R72, [R2+0x30] ;  /* 0x0000300002480984 */ /* 0x0008640000000c00 */
.L_x_108:
[----:B------:R-:W-:Y:S05]  /*6ba0*/  BSYNC B1 ;  /* 0x0000000000017941 */ /* 0x000fea0003800000 */
.L_x_107:
[----:B---3--:R-:W-:Y:S05]  /*6bb0*/  VIADD R0, R39, 0x20 ;  /* 0x0000002027007836 */ /* 0x008fea0000000000 */
[----:B------:R-:W-:Y:S04]  /*6bc0*/  SHF.R.U32.HI R0, RZ, 0x15, R0 ;  /* 0x00000015ff007819 */ /* 0x000fe80000011600 */
[----:B------:R-:W-:Y:S11]  /*6bd0*/  LOP3.LUT P0, RZ, R0, 0x3, R81, 0x48, !PT ;  /* 0x0000000300ff7812 */ /* 0x000ff60007804851 */
[----:B------:R-:W-:Y:S02]  /*6be0*/  @!UPT UIADD3 URZ, UPT, UPT, URZ, URZ, URZ ;  /* 0x000000fffffff290 */ /* 0x000fe4000fffe0ff */
[----:B------:R-:W-:Y:S05]  /*6bf0*/  @!P0 BRA `(.L_x_112) ;  /* 0x0000000000408947 */ /* 0x000fea0003800000 */
[----:B------:R-:W3:Y:S01]  /*6c00*/  LDCU.64 UR8, c[0x4][0x70] ;  /* 0x01000e00ff0877ac */ /* 0x000ee20008000a00 */
[----:B------:R-:W-:Y:S01]  /*6c10*/  MOV R3, 0x0 ;  /* 0x0000000000037802 */ /* 0x000fe20000000f00 */
[----:B------:R-:W-:Y:S02]  /*6c20*/  HFMA2 R12, -RZ, RZ, 0, 5.9604644775390625e-08 ;  /* 0x00000001ff0c7431 */ /* 0x000fe400000001ff */
[----:B------:R-:W-:Y:S02]  /*6c30*/  IMAD.MOV.U32 R8, RZ, RZ, 0x192 ;  /* 0x00000192ff087424 */ /* 0x000fe400078e00ff */
[----:B------:R-:W-:Y:S01]  /*6c40*/  IMAD.MOV.U32 R13, RZ, RZ, RZ ;  /* 0x000000ffff0d7224 */ /* 0x000fe200078e00ff */
[----:B------:R-:W5:Y:S01]  /*6c50*/  LDCU.64 UR6, c[0x4][0x78] ;  /* 0x01000f00ff0677ac */ /* 0x000f620008000a00 */
[----:B----4-:R-:W4:Y:S01]  /*6c60*/  LDC.64 R2, c[0x4][R3] ;  /* 0x0100000003027b82 */ /* 0x010f220000000a00 */
[----:B------:R-:W2:Y:S01]  /*6c70*/  LDCU.64 UR4, c[0x4][0x10] ;  /* 0x01000200ff0477ac */ /* 0x000ea20008000a00 */
[----:B---3--:R-:W-:Y:S01]  /*6c80*/  MOV R5, UR9 ;  /* 0x0000000900057c02 */ /* 0x008fe20008000f00 */
[----:B------:R-:W-:Y:S01]  /*6c90*/  IMAD.U32 R4, RZ, RZ, UR8 ;  /* 0x00000008ff047e24 */ /* 0x000fe2000f8e00ff */
[----:B-----5:R-:W-:Y:S01]  /*6ca0*/  MOV R7, UR7 ;  /* 0x0000000700077c02 */ /* 0x020fe20008000f00 */
[----:B------:R-:W-:Y:S01]  /*6cb0*/  IMAD.U32 R6, RZ, RZ, UR6 ;  /* 0x00000006ff067e24 */ /* 0x000fe2000f8e00ff */
[----:B--2---:R-:W-:Y:S01]  /*6cc0*/  MOV R11, UR5 ;  /* 0x00000005000b7c02 */ /* 0x004fe20008000f00 */
[----:B------:R-:W-:Y:S02]  /*6cd0*/  IMAD.U32 R10, RZ, RZ, UR4 ;  /* 0x00000004ff0a7e24 */ /* 0x000fe4000f8e00ff */
[----:B------:R-:W-:Y:S07]  /*6ce0*/  LEPC R20, `(.L_x_112) ;  /* 0x000000001014794e */ /* 0x000fee0000000000 */
[----:B-1--4-:R-:W-:Y:S05]  /*6cf0*/  CALL.ABS.NOINC R2 ;  /* 0x0000000002007343 */ /* 0x012fea0003c00000 */
.L_x_112:
[----:B------:R-:W-:Y:S05]  /*6d00*/  WARPSYNC.ALL ;  /* 0x0000000000007948 */ /* 0x000fea0003800000 */
[----:B------:R-:W-:Y:S01]  /*6d10*/  R2UR UR4, R39 ;  /* 0x00000000270472ca */ /* 0x000fe200000e0000 */
[--C-:B-1----:R-:W-:Y:S01]  /*6d20*/  HADD2.F32 R40, -RZ, R48.reuse.H0_H0 ;  /* 0x20000030ff287230 */ /* 0x102fe20000004100 */
[----:B------:R-:W-:Y:S01]  /*6d30*/  ISETP.NE.AND P6, PT, R98, RZ, PT ;  /* 0x000000ff6200720c */ /* 0x000fe20003fc5270 */
[----:B------:R-:W-:Y:S01]  /*6d40*/  HADD2.F32 R43, -RZ, R48.H1_H1 ;  /* 0x30000030ff2b7230 */ /* 0x000fe20000004100 */
[----:B------:R-:W-:Y:S01]  /*6d50*/  MOV R52, UR46 ;  /* 0x0000002e00347c02 */ /* 0x000fe20008000f00 */
[----:B------:R-:W-:Y:S01]  /*6d60*/  HADD2.F32 R42, -RZ, R49.H1_H1 ;  /* 0x30000031ff2a7230 */ /* 0x000fe20000004100 */
[----:B------:R-:W-:Y:S01]  /*6d70*/  MOV R61, UR47 ;  /* 0x0000002f003d7c02 */ /* 0x000fe20008000f00 */
[----:B------:R-:W-:Y:S01]  /*6d80*/  HADD2.F32 R45, -RZ, R51.H0_H0 ;  /* 0x20000033ff2d7230 */ /* 0x000fe20000004100 */
[----:B------:R-:W-:Y:S01]  /*6d90*/  ISETP.NE.AND P0, PT, R95, RZ, PT ;  /* 0x000000ff5f00720c */ /* 0x000fe20003f05270 */
[----:B------:R-:W-:Y:S01]  /*6da0*/  HADD2.F32 R44, -RZ, R75.H1_H1 ;  /* 0x3000004bff2c7230 */ /* 0x000fe20000004100 */
[----:B------:R-:W-:Y:S01]  /*6db0*/  BSSY.RECONVERGENT B0, `(.L_x_113) ;  /* 0x0000088000007945 */ /* 0x000fe20003800200 */
[----:B------:R-:W-:Y:S02]  /*6dc0*/  LEA R62, R46, UR44, 0x3 ;  /* 0x0000002c2e3e7c11 */ /* 0x000fe4000f8e18ff */
[----:B----4-:R-:W1:Y:S02]  /*6dd0*/  LDTM.x32 R4, tmem[UR4+0x20] ;  /* 0x00002004000479ee */ /* 0x010e6400082c0000 */
[----:B------:R-:W-:Y:S02]  /*6de0*/  @P6 LEA R52, R52, UR44, 0x3 ;  /* 0x0000002c34346c11 */ /* 0x000fe4000f8e18ff */
[----:B------:R-:W-:Y:S02]  /*6df0*/  @P6 SHF.L.U32 R63, R90, 0x1f, RZ ;  /* 0x0000001f5a3f6819 */ /* 0x000fe400000006ff */
[----:B------:R-:W-:Y:S04]  /*6e00*/  @P6 IADD3 R52, PT, PT, R52, 0x50, RZ ;  /* 0x0000005034346810 */ /* 0x000fe80007ffe0ff */
[----:B------:R-:W-:Y:S01]  /*6e10*/  @P6 PRMT R61, R61, 0x654, R52 ;  /* 0x000006543d3d6816 */ /* 0x000fe20000000034 */
[C---:B-1----:R-:W-:Y:S01]  /*6e20*/  FMUL R0, R38.reuse, R4 ;  /* 0x0000000426007220 */ /* 0x042fe20000400000 */
[C---:B------:R-:W-:Y:S01]  /*6e30*/  FMUL R2, R38.reuse, R5 ;  /* 0x0000000526027220 */ /* 0x040fe20000400000 */
[C---:B------:R-:W-:Y:S01]  /*6e40*/  FMUL R3, R38.reuse, R6 ;  /* 0x0000000626037220 */ /* 0x040fe20000400000 */
[C---:B------:R-:W-:Y:S01]  /*6e50*/  FMUL R7, R38.reuse, R7 ;  /* 0x0000000726077220 */ /* 0x040fe20000400000 */
[C---:B------:R-:W-:Y:S01]  /*6e60*/  FFMA R0, R41.reuse, R40, R0 ;  /* 0x0000002829007223 */ /* 0x040fe20000000000 */
[----:B------:R-:W-:Y:S02]  /*6e70*/  HADD2.F32 R40, -RZ, R49.H0_H0 ;  /* 0x20000031ff287230 */ /* 0x000fe40000004100 */
[C---:B------:R-:W-:Y:S01]  /*6e80*/  FFMA R2, R41.reuse, R43, R2 ;  /* 0x0000002b29027223 */ /* 0x040fe20000000002 */
[--C-:B------:R-:W-:Y:S02]  /*6e90*/  HADD2.F32 R43, -RZ, R50.reuse.H0_H0 ;  /* 0x20000032ff2b7230 */ /* 0x100fe40000004100 */
[C---:B------:R-:W-:Y:S01]  /*6ea0*/  FMUL R4, R38.reuse, R8 ;  /* 0x0000000826047220 */ /* 0x040fe20000400000 */
[----:B------:R-:W-:Y:S01]  /*6eb0*/  FMUL R5, R38, R9 ;  /* 0x0000000926057220 */ /* 0x000fe20000400000 */
[C---:B------:R-:W-:Y:S01]  /*6ec0*/  FFMA R3, R41.reuse, R40, R3 ;  /* 0x0000002829037223 */ /* 0x040fe20000000003 */
[----:B------:R-:W-:Y:S01]  /*6ed0*/  HADD2.F32 R40, -RZ, R50.H1_H1 ;  /* 0x30000032ff287230 */ /* 0x000fe20000004100 */
[----:B------:R-:W-:Y:S01]  /*6ee0*/  F2FP.F16.F32.PACK_AB R52, R2, R0 ;  /* 0x000000000234723e */ /* 0x000fe200000000ff */
[C---:B------:R-:W-:Y:S01]  /*6ef0*/  FFMA R7, R41.reuse, R42, R7 ;  /* 0x0000002a29077223 */ /* 0x040fe20000000007 */
[C---:B------:R-:W-:Y:S01]  /*6f00*/  FFMA R4, R41.reuse, R43, R4 ;  /* 0x0000002b29047223 */ /* 0x040fe20000000004 */
[C---:B------:R-:W-:Y:S01]  /*6f10*/  FMUL R6, R38.reuse, R10 ;  /* 0x0000000a26067220 */ /* 0x040fe20000400000 */
[----:B------:R-:W-:Y:S02]  /*6f20*/  HADD2.F32 R42, -RZ, R51.H1_H1 ;  /* 0x30000033ff2a7230 */ /* 0x000fe40000004100 */
[----:B------:R-:W-:Y:S01]  /*6f30*/  FFMA R5, R41, R40, R5 ;  /* 0x0000002829057223 */ /* 0x000fe20000000005 */
[----:B------:R-:W-:Y:S01]  /*6f40*/  F2FP.F16.F32.PACK_AB R53, R7, R3 ;  /* 0x000000030735723e */ /* 0x000fe200000000ff */
[----:B------:R-:W-:Y:S01]  /*6f50*/  FFMA R6, R41, R45, R6 ;  /* 0x0000002d29067223 */ /* 0x000fe20000000006 */
[C---:B------:R-:W-:Y:S01]  /*6f60*/  FMUL R11, R38.reuse, R11 ;  /* 0x0000000b260b7220 */ /* 0x040fe20000400000 */
[--C-:B------:R-:W-:Y:S01]  /*6f70*/  HADD2.F32 R40, -RZ, R56.reuse.H0_H0 ;  /* 0x20000038ff287230 */ /* 0x100fe20000004100 */
[----:B------:R-:W-:Y:S01]  /*6f80*/  F2FP.F16.F32.PACK_AB R54, R5, R4 ;  /* 0x000000040536723e */ /* 0x000fe200000000ff */
[C---:B------:R-:W-:Y:S01]  /*6f90*/  FMUL R8, R38.reuse, R12 ;  /* 0x0000000c26087220 */ /* 0x040fe20000400000 */
[C---:B------:R-:W-:Y:S01]  /*6fa0*/  FFMA R11, R41.reuse, R42, R11 ;  /* 0x0000002a290b7223 */ /* 0x040fe2000000000b */
[----:B------:R-:W-:Y:S02]  /*6fb0*/  HADD2.F32 R42, -RZ, R56.H1_H1 ;  /* 0x30000038ff2a7230 */ /* 0x000fe40000004100 */
[C---:B------:R-:W-:Y:S01]  /*6fc0*/  FMUL R9, R38.reuse, R13 ;  /* 0x0000000d26097220 */ /* 0x040fe20000400000 */
[--C-:B------:R-:W-:Y:S02]  /*6fd0*/  HADD2.F32 R43, -RZ, R57.reuse.H0_H0 ;  /* 0x20000039ff2b7230 */ /* 0x100fe40000004100 */
[----:B------:R-:W-:Y:S01]  /*6fe0*/  FFMA R8, R41, R40, R8 ;  /* 0x0000002829087223 */ /* 0x000fe20000000008 */
[----:B------:R-:W-:Y:S01]  /*6ff0*/  F2FP.F16.F32.PACK_AB R55, R11, R6 ;  /* 0x000000060b37723e */ /* 0x000fe200000000ff */
[----:B------:R-:W-:Y:S01]  /*7000*/  FFMA R9, R41, R42, R9 ;  /* 0x0000002a29097223 */ /* 0x000fe20000000009 */
[C---:B------:R-:W-:Y:S01]  /*7010*/  FMUL R10, R38.reuse, R14 ;  /* 0x0000000e260a7220 */ /* 0x040fe20000400000 */
[----:B------:R-:W-:Y:S02]  /*7020*/  HADD2.F32 R40, -RZ, R57.H1_H1 ;  /* 0x30000039ff287230 */ /* 0x000fe40000004100 */
[C---:B------:R-:W-:Y:S01]  /*7030*/  FMUL R15, R38.reuse, R15 ;  /* 0x0000000f260f7220 */ /* 0x040fe20000400000 */
[----:B------:R1:W-:Y:S01]  /*7040*/  STS.128 [R93+0x2000], R52 ;  /* 0x002000345d007388 */ /* 0x0003e20000000c00 */
[----:B------:R-:W-:Y:S01]  /*7050*/  F2FP.F16.F32.PACK_AB R68, R9, R8 ;  /* 0x000000080944723e */ /* 0x000fe200000000ff */
[C---:B------:R-:W-:Y:S01]  /*7060*/  FFMA R10, R41.reuse, R43, R10 ;  /* 0x0000002b290a7223 */ /* 0x040fe2000000000a */
[--C-:B------:R-:W-:Y:S02]  /*7070*/  HADD2.F32 R43, -RZ, R58.reuse.H0_H0 ;  /* 0x2000003aff2b7230 */ /* 0x100fe40000004100 */
        /* <DEDUP_REMOVED lines=11> */
[--C-:B------:R-:W-:Y:S02]  /*7130*/  HADD2.F32 R43, -RZ, R64.reuse.H0_H0 ;  /* 0x20000040ff2b7230 */ /* 0x100fe40000004100 */
[C---:B------:R-:W-:Y:S01]  /*7140*/  FFMA R14, R41.reuse, R45, R14 ;  /* 0x0000002d290e7223 */ /* 0x040fe2000000000e */
[C---:B------:R-:W-:Y:S01]  /*7150*/  FMUL R16, R38.reuse, R20 ;  /* 0x0000001426107220 */ /* 0x040fe20000400000 */
        /* <DEDUP_REMOVED lines=17> */
[C---:B------:R-:W-:Y:S01]  /*7270*/  FFMA R20, R41.reuse, R40, R20 ;  /* 0x0000002829147223 */ /* 0x040fe20000000014 */
[C---:B------:R-:W-:Y:S01]  /*7280*/  FFMA R21, R41.reuse, R42, R21 ;  /* 0x0000002a29157223 */ /* 0x040fe20000000015 */
[----:B------:R-:W-:Y:S02]  /*7290*/  HADD2.F32 R40, -RZ, R67.H1_H1 ;  /* 0x30000043ff287230 */ /* 0x000fe40000004100 */
[----:B------:R-:W-:Y:S01]  /*72a0*/  FFMA R22, R41, R43, R22 ;  /* 0x0000002b29167223 */ /* 0x000fe20000000016 */
[C---:B------:R-:W-:Y:S01]  /*72b0*/  FMUL R27, R38.reuse, R27 ;  /* 0x0000001b261b7220 */ /* 0x040fe20000400000 */
[--C-:B------:R-:W-:Y:S02]  /*72c0*/  HADD2.F32 R43, -RZ, R72.reuse.H0_H0 ;  /* 0x20000048ff2b7230 */ /* 0x100fe40000004100 */
[C---:B------:R-:W-:Y:S01]  /*72d0*/  FMUL R24, R38.reuse, R28 ;  /* 0x0000001c26187220 */ /* 0x040fe20000400000 */
[----:B------:R-:W-:Y:S02]  /*72e0*/  HADD2.F32 R42, -RZ, R72.H1_H1 ;  /* 0x30000048ff2a7230 */ /* 0x000fe40000004100 */
[C---:B------:R-:W-:Y:S01]  /*72f0*/  FMUL R25, R38.reuse, R29 ;  /* 0x0000001d26197220 */ /* 0x040fe20000400000 */
[--C-:B------:R-:W-:Y:S01]  /*7300*/  HADD2.F32 R45, -RZ, R73.reuse.H0_H0 ;  /* 0x20000049ff2d7230 */ /* 0x100fe20000004100 */
[----:B------:R-:W-:Y:S01]  /*7310*/  F2FP.F16.F32.PACK_AB R70, R13, R12 ;  /* 0x0000000c0d46723e */ /* 0x000fe200000000ff */
[C---:B------:R-:W-:Y:S01]  /*7320*/  FMUL R26, R38.reuse, R30 ;  /* 0x0000001e261a7220 */ /* 0x040fe20000400000 */
[----:B------:R-:W-:Y:S01]  /*7330*/  F2FP.F16.F32.PACK_AB R71, R19, R14 ;  /* 0x0000000e1347723e */ /* 0x000fe200000000ff */
[C---:B------:R-:W-:Y:S01]  /*7340*/  FFMA R27, R41.reuse, R40, R27 ;  /* 0x00000028291b7223 */ /* 0x040fe2000000001b */
[C---:B------:R-:W-:Y:S01]  /*7350*/  FFMA R24, R41.reuse, R43, R24 ;  /* 0x0000002b29187223 */ /* 0x040fe20000000018 */
[----:B------:R-:W-:Y:S02]  /*7360*/  HADD2.F32 R40, -RZ, R73.H1_H1 ;  /* 0x30000049ff287230 */ /* 0x000fe40000004100 */
[C---:B------:R-:W-:Y:S01]  /*7370*/  FFMA R25, R41.reuse, R42, R25 ;  /* 0x0000002a29197223 */ /* 0x040fe20000000019 */
[----:B------:R1:W-:Y:S01]  /*7380*/  STS.128 [R92+0x2010], R68 ;  /* 0x002010445c007388 */ /* 0x0003e20000000c00 */
[C---:B------:R-:W-:Y:S01]  /*7390*/  FMUL R31, R38.reuse, R31 ;  /* 0x0000001f261f7220 */ /* 0x040fe20000400000 */
[--C-:B------:R-:W-:Y:S02]  /*73a0*/  HADD2.F32 R43, -RZ, R74.reuse.H0_H0 ;  /* 0x2000004aff2b7230 */ /* 0x100fe40000004100 */
[C---:B------:R-:W-:Y:S01]  /*73b0*/  FFMA R26, R41.reuse, R45, R26 ;  /* 0x0000002d291a7223 */ /* 0x040fe2000000001a */
        /* <DEDUP_REMOVED lines=30> */
[----:B------:R-:W-:Y:S02]  /*75a0*/  UIADD3 UR9, UPT, UPT, UR49, 0x20, URZ ;  /* 0x0000002031097890 */ /* 0x000fe4000fffe0ff */
[----:B------:R-:W-:Y:S01]  /*75b0*/  UIADD3 UR8, UPT, UPT, UR44, 0x2200, URZ ;  /* 0x000022002c087890 */ /* 0x000fe2000fffe0ff */
[----:B------:R-:W-:Y:S01]  /*75c0*/  UMOV UR10, UR50 ;  /* 0x00000032000a7c82 */ /* 0x000fe20008000000 */
[----:B------:R-:W-:Y:S01]  /*75d0*/  UMOV UR11, UR36 ;  /* 0x00000024000b7c82 */ /* 0x000fe20008000000 */
[----:B---3--:R-:W-:Y:S04]  /*75e0*/  UIADD3 UR4, UP0, UPT, UR6, 0x680, URZ ;  /* 0x0000068006047890 */ /* 0x008fe8000ff1e0ff */
[----:B------:R-:W-:Y:S09]  /*75f0*/  UIADD3.X UR5, UPT, UPT, URZ, UR7, URZ, UP0, !UPT ;  /* 0x00000007ff057290 */ /* 0x000ff200087fe4ff */
[----:B------:R3:W-:Y:S01]  /*7600*/  UTMASTG.3D [UR8], [UR4] ;  /* 0x00000008040073b5 */ /* 0x0007e20008010000 */
[----:B------:R0:W-:Y:S01]  /*7610*/  UTMACMDFLUSH ;  /* 0x00000000000079b7 */ /* 0x0001e20000000000 */
[----:B---3--:R-:W-:Y:S04]  /*7620*/  DEPBAR.LE SB0, 0x1 ;  /* 0x000080400000791a */ /* 0x008fe80000000000 */
.L_x_114:
[----:B------:R-:W-:Y:S05]  /*7630*/  BSYNC.RECONVERGENT B0 ;  /* 0x0000000000007941 */ /* 0x000fea0003800200 */
.L_x_113:
[----:B------:R-:W-:Y:S01]  /*7640*/  BAR.SYNC.DEFER_BLOCKING 0x1, 0x80 ;  /* 0x0042000000007b1d */ /* 0x000fe20000010000 */
[----:B------:R-:W-:Y:S04]  /*7650*/  UIADD3 UR4, UPT, UPT, UR46, 0x1, URZ ;  /* 0x000000012e047890 */ /* 0x000fe8000fffe0ff */
[----:B------:R-:W-:Y:S04]  /*7660*/  UISETP.NE.AND UP0, UPT, UR4, 0x4, UPT ;  /* 0x000000040400788c */ /* 0x000fe8000bf05270 */
[----:B------:R-:W-:Y:S01]  /*7670*/  USEL UR45, UR4, URZ, UP0 ;  /* 0x000000ff042d7287 */ /* 0x000fe20008000000 */
[----:B------:R3:W-:Y:S01]  /*7680*/  @P6 SYNCS.ARRIVE.TRANS64.RED.A1T0 RZ, [R61+URZ], RZ ;  /* 0x000000ff3dff69a7 */ /* 0x0007e200081004ff */
[----:B------:R-:W-:Y:S01]  /*7690*/  BSSY B1, `(.L_x_115) ;  /* 0x0000017000017945 */ /* 0x000fe20003800000 */
[----:B------:R-:W4:Y:S02]  /*76a0*/  @P6 SYNCS.PHASECHK.TRANS64.TRYWAIT P0, [R62+URZ+0x30], R63 ;  /* 0x0000303f3e0065a7 */ /* 0x000f2400080011ff */
[----:B----4-:R-:W-:Y:S01]  /*76b0*/  @P6 SEL R47, RZ, 0x1, !P0 ;  /* 0x00000001ff2f6807 */ /* 0x010fe20004000000 */
[----:B---3--:R-:W-:Y:S06]  /*76c0*/  @!P6 BRA `(.L_x_116) ;  /* 0x00000000004ce947 */ /* 0x008fec0003800000 */
        /* <DEDUP_REMOVED lines=9> */
[----:B------:R-:W-:Y:S04]  /*7760*/  SHF.L.U32 R5, R90, 0x1f, RZ ;  /* 0x0000001f5a057819 */ /* 0x000fe800000006ff */
[----:B------:R-:W3:Y:S02]  /*7770*/  SYNCS.PHASECHK.TRANS64.TRYWAIT P0, [R62+URZ+0x30], R5 ;  /* 0x000030053e0075a7 */ /* 0x000ee400080011ff */
[----:B---3--:R-:W-:Y:S05]  /*7780*/  @!P0 BRA `(.L_x_119) ;  /* 0x00000024005c8947 */ /* 0x008fea0003800000 */
.L_x_118:
[----:B------:R-:W-:Y:S05]  /*7790*/  BSYNC B0 ;  /* 0x0000000000007941 */ /* 0x000fea0003800000 */
.L_x_117:
[----:B------:R-:W-:Y:S02]  /*77a0*/  ISETP.NE.AND P0, PT, R60, RZ, PT ;  /* 0x000000ff3c00720c */ /* 0x000fe40003f05270 */
[----:B------:R-:W-:Y:S11]  /*77b0*/  IADD3 R46, PT, PT, R46, 0x1, RZ ;  /* 0x000000012e2e7810 */ /* 0x000ff60007ffe0ff */
[----:B------:R4:W1:Y:S04]  /*77c0*/  @P0 LDS.128 R48, [R4] ;  /* 0x0000000004300984 */ /* 0x0008680000000c00 */
[----:B------:R4:W1:Y:S04]  /*77d0*/  @P0 LDS.128 R56, [R3+0x10] ;  /* 0x0000100003380984 */ /* 0x0008680000000c00 */
[----:B------:R4:W1:Y:S04]  /*77e0*/  @P0 LDS.128 R64, [R2+0x20] ;  /* 0x0000200002400984 */ /* 0x0008680000000c00 */
[----:B------:R4:W1:Y:S02]  /*77f0*/  @P0 LDS.128 R72, [R0+0x30] ;  /* 0x0000300000480984 */ /* 0x0008640000000c00 */
.L_x_116:
[----:B------:R-:W-:Y:S05]  /*7800*/  BSYNC B1 ;  /* 0x0000000000017941 */ /* 0x000fea0003800000 */
.L_x_115:
[----:B----4-:R-:W-:Y:S05]  /*7810*/  VIADD R0, R39, 0x40 ;  /* 0x0000004027007836 */ /* 0x010fea0000000000 */
        /* <DEDUP_REMOVED lines=9> */
[----:B------:R-:W4:Y:S01]  /*78b0*/  LDCU.64 UR6, c[0x4][0x78] ;  /* 0x01000f00ff0677ac */ /* 0x000f220008000a00 */
[----:B------:R-:W1:Y:S01]  /*78c0*/  LDC.64 R2, c[0x4][R3] ;  /* 0x0100000003027b82 */ /* 0x000e620000000a00 */
[----:B------:R-:W5:Y:S01]  /*78d0*/  LDCU.64 UR4, c[0x4][0x10] ;  /* 0x01000200ff0477ac */ /* 0x000f620008000a00 */
[----:B---3--:R-:W-:Y:S01]  /*78e0*/  MOV R5, UR9 ;  /* 0x0000000900057c02 */ /* 0x008fe20008000f00 */
[----:B------:R-:W-:Y:S01]  /*78f0*/  IMAD.U32 R4, RZ, RZ, UR8 ;  /* 0x00000008ff047e24 */ /* 0x000fe2000f8e00ff */
[----:B----4-:R-:W-:Y:S01]  /*7900*/  MOV R7, UR7 ;  /* 0x0000000700077c02 */ /* 0x010fe20008000f00 */
[----:B------:R-:W-:Y:S01]  /*7910*/  IMAD.U32 R6, RZ, RZ, UR6 ;  /* 0x00000006ff067e24 */ /* 0x000fe2000f8e00ff */
[----:B-----5:R-:W-:Y:S01]  /*7920*/  MOV R11, UR5 ;  /* 0x00000005000b7c02 */ /* 0x020fe20008000f00 */
[----:B------:R-:W-:Y:S02]  /*7930*/  IMAD.U32 R10, RZ, RZ, UR4 ;  /* 0x00000004ff0a7e24 */ /* 0x000fe4000f8e00ff */
[----:B------:R-:W-:Y:S07]  /*7940*/  LEPC R20, `(.L_x_120) ;  /* 0x000000001014794e */ /* 0x000fee0000000000 */
[----:B-12---:R-:W-:Y:S05]  /*7950*/  CALL.ABS.NOINC R2 ;  /* 0x0000000002007343 */ /* 0x006fea0003c00000 */
.L_x_120:
        /* <DEDUP_REMOVED lines=12> */
[----:B---3--:R-:W-:Y:S02]  /*7a20*/  LEA R62, R46, UR44, 0x3 ;  /* 0x0000002c2e3e7c11 */ /* 0x008fe4000f8e18ff */
[----:B------:R-:W1:Y:S02]  /*7a30*/  LDTM.x32 R4, tmem[UR4+0x40] ;  /* 0x00004004000479ee */ /* 0x000e6400082c0000 */
        /* <DEDUP_REMOVED lines=133> */
.L_x_122:
[----:B------:R-:W-:Y:S05]  /*8290*/  BSYNC.RECONVERGENT B0 ;  /* 0x0000000000007941 */ /* 0x000fea0003800200 */
.L_x_121:
        /* <DEDUP_REMOVED lines=21> */
.L_x_126:
[----:B------:R-:W-:Y:S05]  /*83f0*/  BSYNC B0 ;  /* 0x0000000000007941 */ /* 0x000fea0003800000 */
.L_x_125:
[----:B------:R-:W-:Y:S11]  /*8400*/  ISETP.NE.AND P0, PT, R60, RZ, PT ;  /* 0x000000ff3c00720c */ /* 0x000ff60003f05270 */
[----:B------:R-:W-:Y:S02]  /*8410*/  @!UPT UIADD3 URZ, UPT, UPT, URZ, URZ, URZ ;  /* 0x000000fffffff290 */ /* 0x000fe4000fffe0ff */
[----:B------:R4:W1:Y:S04]  /*8420*/  @P0 LDS.128 R48, [R3] ;  /* 0x0000000003300984 */ /* 0x0008680000000c00 */
[----:B------:R4:W1:Y:S04]  /*8430*/  @P0 LDS.128 R56, [R2+0x10] ;  /* 0x0000100002380984 */ /* 0x0008680000000c00 */
[----:B------:R4:W1:Y:S04]  /*8440*/  @P0 LDS.128 R64, [R0+0x20] ;  /* 0x0000200000400984 */ /* 0x0008680000000c00 */
[----:B------:R4:W1:Y:S02]  /*8450*/  @P0 LDS.128 R72, [R46+0x30] ;  /* 0x000030002e480984 */ /* 0x0008640000000c00 */
.L_x_124:
[----:B------:R-:W-:Y:S05]  /*8460*/  BSYNC B1 ;  /* 0x0000000000017941 */ /* 0x000fea0003800000 */
.L_x_123:
        /* <DEDUP_REMOVED lines=21> */
.L_x_128:
[----:B------:R-:W-:Y:S01]  /*85c0*/  ISETP.NE.AND P0, PT, R95, RZ, PT ;  /* 0x000000ff5f00720c */ /* 0x000fe20003f05270 */
[----:B------:R-:W-:Y:S05]  /*85d0*/  WARPSYNC.ALL ;  /* 0x0000000000007948 */ /* 0x000fea0003800000 */
[----:B------:R-:W-:Y:S01]  /*85e0*/  R2UR UR4, R39 ;  /* 0x00000000270472ca */ /* 0x000fe200000e0000 */
[--C-:B-1----:R-:W-:Y:S01]  /*85f0*/  HADD2.F32 R40, -RZ, R48.reuse.H0_H0 ;  /* 0x20000030ff287230 */ /* 0x102fe20000004100 */
[----:B------:R-:W-:Y:S01]  /*8600*/  R2UR UR5, R99 ;  /* 0x00000000630572ca */ /* 0x000fe200000e0000 */
[----:B------:R-:W-:Y:S01]  /*8610*/  HADD2.F32 R42, -RZ, R48.H1_H1 ;  /* 0x30000030ff2a7230 */ /* 0x000fe20000004100 */
[----:B------:R-:W-:Y:S01]  /*8620*/  BSSY.RECONVERGENT B0, `(.L_x_129) ;  /* 0x000008a000007945 */ /* 0x000fe20003800200 */
[--C-:B------:R-:W-:Y:S02]  /*8630*/  HADD2.F32 R43, -RZ, R49.reuse.H0_H0 ;  /* 0x20000031ff2b7230 */ /* 0x100fe40000004100 */
[----:B------:R-:W-:Y:S02]  /*8640*/  HADD2.F32 R44, -RZ, R49.H1_H1 ;  /* 0x30000031ff2c7230 */ /* 0x000fe40000004100 */
[--C-:B------:R-:W-:Y:S02]  /*8650*/  HADD2.F32 R45, -RZ, R50.reuse.H0_H0 ;  /* 0x20000032ff2d7230 */ /* 0x100fe40000004100 */
[----:B------:R-:W-:Y:S02]  /*8660*/  HADD2.F32 R46, -RZ, R50.H1_H1 ;  /* 0x30000032ff2e7230 */ /* 0x000fe40000004100 */
[----:B---3--:R-:W1:Y:S01]  /*8670*/  LDTM.x32 R4, tmem[UR4+0x60] ;  /* 0x00006004000479ee */ /* 0x008e6200082c0000 */
[----:B------:R-:W-:Y:S01]  /*8680*/  NOP ;  /* 0x0000000000007918 */ /* 0x000fe20000000000 */
[----:B------:R-:W-:Y:S01]  /*8690*/  UIADD3 UR4, UPT, UPT, UR5, 0xc0, URZ ;  /* 0x000000c005047890 */ /* 0x000fe2000fffe0ff */
[--C-:B------:R-:W-:Y:S02]  /*86a0*/  HADD2.F32 R47, -RZ, R51.reuse.H0_H0 ;  /* 0x20000033ff2f7230 */ /* 0x100fe40000004100 */
[----:B------:R-:W-:Y:S01]  /*86b0*/  HADD2.F32 R49, -RZ, R51.H1_H1 ;  /* 0x30000033ff317230 */ /* 0x000fe20000004100 */
[----:B------:R-:W-:Y:S01]  /*86c0*/  UPRMT UR4, UR47, 0x654, UR4 ;  /* 0x000006542f047896 */ /* 0x000fe20008000004 */
[--C-:B------:R-:W-:Y:S02]  /*86d0*/  HADD2.F32 R48, -RZ, R56.reuse.H0_H0 ;  /* 0x20000038ff307230 */ /* 0x100fe40000004100 */
[----:B------:R-:W-:Y:S02]  /*86e0*/  HADD2.F32 R51, -RZ, R56.H1_H1 ;  /* 0x30000038ff337230 */ /* 0x000fe40000004100 */
[--C-:B------:R-:W-:Y:S02]  /*86f0*/  HADD2.F32 R50, -RZ, R57.reuse.H0_H0 ;  /* 0x20000039ff327230 */ /* 0x100fe40000004100 */
[----:B------:R-:W-:Y:S02]  /*8700*/  HADD2.F32 R52, -RZ, R57.H1_H1 ;  /* 0x30000039ff347230 */ /* 0x000fe40000004100 */
[----:B-1----:R-:W-:Y:S01]  /*8710*/  SYNCS.ARRIVE.TRANS64.RED.A1T0 RZ, [UR4], RZ ;  /* 0x000000ffffff79a7 */ /* 0x002fe20008100404 */
[--C-:B------:R-:W-:Y:S02]  /*8720*/  HADD2.F32 R53, -RZ, R58.reuse.H0_H0 ;  /* 0x2000003aff357230 */ /* 0x100fe40000004100 */
[----:B------:R-:W-:Y:S02]  /*8730*/  HADD2.F32 R54, -RZ, R58.H1_H1 ;  /* 0x3000003aff367230 */ /* 0x000fe40000004100 */
[--C-:B------:R-:W-:Y:S02]  /*8740*/  HADD2.F32 R55, -RZ, R59.reuse.H0_H0 ;  /* 0x2000003bff377230 */ /* 0x100fe40000004100 */
[----:B------:R-:W-:Y:S02]  /*8750*/  HADD2.F32 R56, -RZ, R59.H1_H1 ;  /* 0x3000003bff387230 */ /* 0x000fe40000004100 */
[C---:B------:R-:W-:Y:S01]  /*8760*/  FMUL R4, R38.reuse, R4 ;  /* 0x0000000426047220 */ /* 0x040fe20000400000 */
[C---:B------:R-:W-:Y:S01]  /*8770*/  FMUL R5, R38.reuse, R5 ;  /* 0x0000000526057220 */ /* 0x040fe20000400000 */
[C---:B------:R-:W-:Y:S01]  /*8780*/  FMUL R6, R38.reuse, R6 ;  /* 0x0000000626067220 */ /* 0x040fe20000400000 */
[C---:B------:R-:W-:Y:S01]  /*8790*/  FMUL R7, R38.reuse, R7 ;  /* 0x0000000726077220 */ /* 0x040fe20000400000 */
[C---:B------:R-:W-:Y:S01]  /*87a0*/  FFMA R4, R41.reuse, R40, R4 ;  /* 0x0000002829047223 */ /* 0x040fe20000000004 */
[C---:B------:R-:W-:Y:S01]  /*87b0*/  FFMA R5, R41.reuse, R42, R5 ;  /* 0x0000002a29057223 */ /* 0x040fe20000000005 */
[C---:B------:R-:W-:Y:S01]  /*87c0*/  FFMA R6, R41.reuse, R43, R6 ;  /* 0x0000002b29067223 */ /* 0x040fe20000000006 */
[----:B------:R-:W-:Y:S01]  /*87d0*/  FFMA R7, R41, R44, R7 ;  /* 0x0000002c29077223 */ /* 0x000fe20000000007 */
[C---:B------:R-:W-:Y:S01]  /*87e0*/  FMUL R8, R38.reuse, R8 ;  /* 0x0000000826087220 */ /* 0x040fe20000400000 */
[C---:B------:R-:W-:Y:S01]  /*87f0*/  FMUL R9, R38.reuse, R9 ;  /* 0x0000000926097220 */ /* 0x040fe20000400000 */
[----:B------:R-:W-:Y:S01]  /*8800*/  F2FP.F16.F32.PACK_AB R100, R5, R4 ;  /* 0x000000040564723e */ /* 0x000fe200000000ff */
[C---:B------:R-:W-:Y:S01]  /*8810*/  FMUL R0, R38.reuse, R10 ;  /* 0x0000000a26007220 */ /* 0x040fe20000400000 */
[----:B------:R-:W-:Y:S01]  /*8820*/  F2FP.F16.F32.PACK_AB R101, R7, R6 ;  /* 0x000000060765723e */ /* 0x000fe200000000ff */
[C---:B------:R-:W-:Y:S01]  /*8830*/  FFMA R8, R41.reuse, R45, R8 ;  /* 0x0000002d29087223 */ /* 0x040fe20000000008 */
[C---:B------:R-:W-:Y:S01]  /*8840*/  FFMA R9, R41.reuse, R46, R9 ;  /* 0x0000002e29097223 */ /* 0x040fe20000000009 */
[----:B------:R-:W-:Y:S01]  /*8850*/  FFMA R0, R41, R47, R0 ;  /* 0x0000002f29007223 */ /* 0x000fe20000000000 */
[C---:B------:R-:W-:Y:S01]  /*8860*/  FMUL R2, R38.reuse, R11 ;  /* 0x0000000b26027220 */ /* 0x040fe20000400000 */
[C---:B------:R-:W-:Y:S01]  /*8870*/  FMUL R3, R38.reuse, R12 ;  /* 0x0000000c26037220 */ /* 0x040fe20000400000 */
[C---:B------:R-:W-:Y:S01]  /*8880*/  FMUL R10, R38.reuse, R13 ;  /* 0x0000000d260a7220 */ /* 0x040fe20000400000 */
[----:B------:R-:W-:Y:S01]  /*8890*/  F2FP.F16.F32.PACK_AB R102, R9, R8 ;  /* 0x000000080966723e */ /* 0x000fe200000000ff */
[C---:B------:R-:W-:Y:S01]  /*88a0*/  FFMA R2, R41.reuse, R49, R2 ;  /* 0x0000003129027223 */ /* 0x040fe20000000002 */
[C---:B------:R-:W-:Y:S01]  /*88b0*/  FFMA R3, R41.reuse, R48, R3 ;  /* 0x0000003029037223 */ /* 0x040fe20000000003 */
[C---:B------:R-:W-:Y:S01]  /*88c0*/  FFMA R10, R41.reuse, R51, R10 ;  /* 0x00000033290a7223 */ /* 0x040fe2000000000a */
[C---:B------:R-:W-:Y:S01]  /*88d0*/  FMUL R11, R38.reuse, R14 ;  /* 0x0000000e260b7220 */ /* 0x040fe20000400000 */
[C---:B------:R-:W-:Y:S01]  /*88e0*/  FMUL R15, R38.reuse, R15 ;  /* 0x0000000f260f7220 */ /* 0x040fe20000400000 */
[C---:B------:R-:W-:Y:S01]  /*88f0*/  FMUL R12, R38.reuse, R16 ;  /* 0x00000010260c7220 */ /* 0x040fe20000400000 */
[C---:B------:R-:W-:Y:S01]  /*8900*/  FMUL R13, R38.reuse, R17 ;  /* 0x00000011260d7220 */ /* 0x040fe20000400000 */
[C---:B------:R-:W-:Y:S01]  /*8910*/  FFMA R11, R41.reuse, R50, R11 ;  /* 0x00000032290b7223 */ /* 0x040fe2000000000b */
[C---:B------:R-:W-:Y:S01]  /*8920*/  FMUL R14, R38.reuse, R18 ;  /* 0x00000012260e7220 */ /* 0x040fe20000400000 */
[C---:B------:R-:W-:Y:S01]  /*8930*/  FFMA R15, R41.reuse, R52, R15 ;  /* 0x00000034290f7223 */ /* 0x040fe2000000000f */
[--C-:B------:R-:W-:Y:S02]  /*8940*/  HADD2.F32 R57, -RZ, R64.reuse.H0_H0 ;  /* 0x20000040ff397230 */ /* 0x100fe40000004100 */
[----:B------:R-:W-:Y:S01]  /*8950*/  FMUL R19, R38, R19 ;  /* 0x0000001326137220 */ /* 0x000fe20000400000 */
[----:B------:R-:W-:Y:S01]  /*8960*/  F2FP.F16.F32.PACK_AB R103, R2, R0 ;  /* 0x000000000267723e */ /* 0x000fe200000000ff */
[C---:B------:R-:W-:Y:S01]  /*8970*/  FFMA R12, R41.reuse, R53, R12 ;  /* 0x00000035290c7223 */ /* 0x040fe2000000000c */
[----:B------:R-:W-:Y:S02]  /*8980*/  HADD2.F32 R58, -RZ, R64.H1_H1 ;  /* 0x30000040ff3a7230 */ /* 0x000fe40000004100 */
[C---:B------:R-:W-:Y:S01]  /*8990*/  FMUL R16, R38.reuse, R20 ;  /* 0x0000001426107220 */ /* 0x040fe20000400000 */
[C---:B------:R-:W-:Y:S01]  /*89a0*/  FFMA R13, R41.reuse, R54, R13 ;  /* 0x00000036290d7223 */ /* 0x040fe2000000000d */
[----:B------:R1:W-:Y:S01]  /*89b0*/  STS.128 [R93+0x6000], R100 ;  /* 0x006000645d007388 */ /* 0x0003e20000000c00 */
[--C-:B------:R-:W-:Y:S02]  /*89c0*/  HADD2.F32 R59, -RZ, R65.reuse.H0_H0 ;  /* 0x20000041ff3b7230 */ /* 0x100fe40000004100 */
[C---:B------:R-:W-:Y:S01]  /*89d0*/  FMUL R17, R38.reuse, R21 ;  /* 0x0000001526117220 */ /* 0x040fe20000400000 */
[C---:B------:R-:W-:Y:S01]  /*89e0*/  FFMA R14, R41.reuse, R55, R14 ;  /* 0x00000037290e7223 */ /* 0x040fe2000000000e */
[----:B------:R-:W-:Y:S02]  /*89f0*/  HADD2.F32 R60, -RZ, R65.H1_H1 ;  /* 0x30000041ff3c7230 */ /* 0x000fe40000004100 */
[C---:B------:R-:W-:Y:S01]  /*8a00*/  FMUL R18, R38.reuse, R22 ;  /* 0x0000001626127220 */ /* 0x040fe20000400000 */
[C---:B------:R-:W-:Y:S01]  /*8a10*/  FFMA R19, R41.reuse, R56, R19 ;  /* 0x0000003829137223 */ /* 0x040fe20000000013 */
        /* <DEDUP_REMOVED lines=13> */
[----:B------:R-:W-:Y:S01]  /*8af0*/  FMUL R27, R38, R27 ;  /* 0x0000001b261b7220 */ /* 0x000fe20000400000 */
[----:B------:R-:W-:Y:S01]  /*8b00*/  F2FP.F16.F32.PACK_AB R104, R10, R3 ;  /* 0x000000030a68723e */ /* 0x000fe200000000ff */
[----:B------:R-:W-:Y:S01]  /*8b10*/  FFMA R20, R41, R61, R20 ;  /* 0x0000003d29147223 */ /* 0x000fe20000000014 */
[----:B------:R-:W-:Y:S01]  /*8b20*/  F2FP.F16.F32.PACK_AB R105, R15, R11 ;  /* 0x0000000b0f69723e */ /* 0x000fe200000000ff */
[----:B------:R-:W-:Y:S01]  /*8b30*/  HADD2.F32 R66, -RZ, R72.H1_H1 ;  /* 0x30000048ff427230 */ /* 0x000fe20000004100 */
[----:B------:R-:W-:Y:S01]  /*8b40*/  F2FP.F16.F32.PACK_AB R106, R13, R12 ;  /* 0x0000000c0d6a723e */ /* 0x000fe200000000ff */
[C---:B------:R-:W-:Y:S01]  /*8b50*/  FMUL R24, R38.reuse, R28 ;  /* 0x0000001c26187220 */ /* 0x040fe20000400000 */
[----:B------:R-:W-:Y:S01]  /*8b60*/  F2FP.F16.F32.PACK_AB R107, R19, R14 ;  /* 0x0000000e136b723e */ /* 0x000fe200000000ff */
[C---:B------:R-:W-:Y:S01]  /*8b70*/  FFMA R21, R41.reuse, R62, R21 ;  /* 0x0000003e29157223 */ /* 0x040fe20000000015 */
[--C-:B------:R-:W-:Y:S02]  /*8b80*/  HADD2.F32 R67, -RZ, R73.reuse.H0_H0 ;  /* 0x20000049ff437230 */ /* 0x100fe40000004100 */
[C---:B------:R-:W-:Y:S01]  /*8b90*/  FMUL R25, R38.reuse, R29 ;  /* 0x0000001d26197220 */ /* 0x040fe20000400000 */
[C---:B------:R-:W-:Y:S01]  /*8ba0*/  FFMA R22, R41.reuse, R63, R22 ;  /* 0x0000003f29167223 */ /* 0x040fe20000000016 */
[----:B------:R1:W-:Y:S01]  /*8bb0*/  STS.128 [R92+0x6010], R104 ;  /* 0x006010685c007388 */ /* 0x0003e20000000c00 */
        /* <DEDUP_REMOVED lines=48> */
.L_x_130:
[----:B------:R-:W-:Y:S05]  /*8ec0*/  BSYNC.RECONVERGENT B0 ;  /* 0x0000000000007941 */ /* 0x000fea0003800200 */
.L_x_129:
[----:B------:R-:W-:Y:S01]  /*8ed0*/  BAR.SYNC.DEFER_BLOCKING 0x1, 0x80 ;  /* 0x0042000000007b1d */ /* 0x000fe20000010000 */
[----:B------:R-:W-:Y:S01]  /*8ee0*/  UISETP.NE.AND UP0, UPT, UR52, -0x4, UPT ;  /* 0xfffffffc3400788c */ /* 0x000fe2000bf05270 */
[----:B------:R-:W-:Y:S08]  /*8ef0*/  IADD3 R0, PT, PT, R36, 0x1, RZ ;  /* 0x0000000124007810 */ /* 0x000ff00007ffe0ff */
[----:B------:R-:W-:Y:S05]  /*8f00*/  BRA.U !UP0, `(.L_x_131) ;  /* 0x0000000108287547 */ /* 0x000fea000b800000 */
[----:B------:R-:W-:Y:S01]  /*8f10*/  ISETP.NE.AND P0, PT, R98, RZ, PT ;  /* 0x000000ff6200720c */ /* 0x000fe20003f05270 */
[----:B------:R-:W-:Y:S01]  /*8f20*/  IMAD.U32 R3, RZ, RZ, UR46 ;  /* 0x0000002eff037e24 */ /* 0x000fe2000f8e00ff */
[----:B------:R-:W-:Y:S01]  /*8f30*/  UIADD3 UR4, UPT, UPT, UR46, 0x1, URZ ;  /* 0x000000012e047890 */ /* 0x000fe2000fffe0ff */
[----:B------:R-:W-:Y:S03]  /*8f40*/  IMAD.U32 R2, RZ, RZ, UR47 ;  /* 0x0000002fff027e24 */ /* 0x000fe6000f8e00ff */
[----:B------:R-:W-:Y:S04]  /*8f50*/  UISETP.NE.AND UP0, UPT, UR4, 0x4, UPT ;  /* 0x000000040400788c */ /* 0x000fe8000bf05270 */
[----:B------:R-:W-:Y:S03]  /*8f60*/  USEL UR46, UR4, URZ, UP0 ;  /* 0x000000ff042e7287 */ /* 0x000fe60008000000 */
[----:B------:R-:W-:Y:S05]  /*8f70*/  @P0 LEA R3, R3, UR44, 0x3 ;  /* 0x0000002c03030c11 */ /* 0x000fea000f8e18ff */
[----:B------:R-:W-:Y:S05]  /*8f80*/  @P0 VIADD R3, R3, 0x50 ;  /* 0x0000005003030836 */ /* 0x000fea0000000000 */
[----:B------:R-:W-:Y:S04]  /*8f90*/  @P0 PRMT R2, R2, 0x654, R3 ;  /* 0x0000065402020816 */ /* 0x000fe80000000003 */
[----:B------:R3:W-:Y:S03]  /*8fa0*/  @P0 SYNCS.ARRIVE.TRANS64.RED.A1T0 RZ, [R2+URZ], RZ ;  /* 0x000000ff02ff09a7 */ /* 0x0007e600081004ff */
.L_x_131:
[----:B------:R-:W-:Y:S01]  /*8fb0*/  R2UR UR4, R82 ;  /* 0x00000000520472ca */ /* 0x000fe200000e0000 */
[----:B------:R-:W-:Y:S01]  /*8fc0*/  UISETP.NE.AND UP0, UPT, UR62, URZ, UPT ;  /* 0x000000ff3e00728c */ /* 0x000fe2000bf05270 */
[----:B------:R-:W-:Y:S01]  /*8fd0*/  ISETP.NE.AND P0, PT, R86, 0x2, PT ;  /* 0x000000025600780c */ /* 0x000fe20003f05270 */
[----:B------:R-:W-:Y:S01]  /*8fe0*/  UIADD3 UR20, UPT, UPT, UR37, UR63, URZ ;  /* 0x0000003f25147290 */ /* 0x000fe2000fffe0ff */
[----:B------:R-:W-:Y:S01]  /*8ff0*/  ISETP.NE.AND P1, PT, R0, 0x4, PT ;  /* 0x000000040000780c */ /* 0x000fe20003f25270 */
[----:B------:R-:W-:Y:S01]  /*9000*/  UIADD3 UR52, UPT, UPT, UR52, 0x4, URZ ;  /* 0x0000000434347890 */ /* 0x000fe2000fffe0ff */
[----:B------:R-:W-:Y:S01]  /*9010*/  SEL R3, RZ, 0x1, P0 ;  /* 0x00000001ff037807 */ /* 0x000fe20000000000 */
[----:B------:R-:W-:Y:S01]  /*9020*/  UMOV UR36, UR61 ;  /* 0x0000003d00247c82 */ /* 0x000fe20008000000 */
[----:B---3--:R-:W-:Y:S02]  /*9030*/  SEL R2, RZ, 0x1, P1 ;  /* 0x00000001ff027807 */ /* 0x008fe40000800000 */
[----:B------:R-:W-:Y:S02]  /*9040*/  LOP3.LUT R88, R88, R3, RZ, 0x3c, !PT ;  /* 0x0000000358587212 */ /* 0x000fe400078e3cff */
[----:B------:R-:W-:Y:S01]  /*9050*/  LOP3.LUT R89, R89, R2, RZ, 0x3c, !PT ;  /* 0x0000000259597212 */ /* 0x000fe200078e3cff */
[----:B------:R-:W-:Y:S01]  /*9060*/  UIADD3 UR16, UPT, UPT, UR38, UR4, URZ ;  /* 0x0000000426107290 */ /* 0x000fe2000fffe0ff */
[----:B------:R-:W-:Y:S02]  /*9070*/  SEL R86, R86, RZ, P0 ;  /* 0x000000ff56567207 */ /* 0x000fe40000000000 */
[----:B------:R-:W-:Y:S01]  /*9080*/  SEL R36, R0, RZ, P1 ;  /* 0x000000ff00247207 */ /* 0x000fe20000800000 */
[----:B------:R-:W-:Y:S08]  /*9090*/  BRA.U UP0, `(.L_x_132) ;  /* 0xffffffbd00dc7547 */ /* 0x000ff0000b83ffff */
[----:B------:R-:W-:-:S13]  /*90a0*/  R2UR UR4, R83 ;  /* 0x00000000530472ca */ /* 0x000fda00000e0000 */
[----:B------:R-:W-:-:S09]  /*90b0*/  UISETP.NE.AND UP0, UPT, UR4, URZ, UPT ;  /* 0x000000ff0400728c */ /* 0x000fd2000bf05270 */
[----:B------:R-:W-:Y:S05]  /*90c0*/  BRA.U !UP0, `(.L_x_133) ;  /* 0x0000000108487547 */ /* 0x000fea000b800000 */
[----:B------:R-:W3:Y:S02]  /*90d0*/  LDCU.64 UR4, c[0x0][0x890] ;  /* 0x00011200ff0477ac */ /* 0x000ee40008000a00 */
[----:B---3--:R-:W-:-:S04]  /*90e0*/  UISETP.NE.U32.AND UP0, UPT, UR4, URZ, UPT ;  /* 0x000000ff0400728c */ /* 0x008fc8000bf05070 */
[----:B------:R-:W-:-:S09]  /*90f0*/  UISETP.NE.AND.EX UP0, UPT, UR5, URZ, UPT, UP0 ;  /* 0x000000ff0500728c */ /* 0x000fd2000bf05300 */
[----:B------:R-:W-:Y:S05]  /*9100*/  BRA.U UP0, `(.L_x_134) ;  /* 0x00000001000c7547 */ /* 0x000fea000b800000 */
[----:B------:R-:W-:-:S13]  /*9110*/  FSETP.NEU.AND P0, PT, R41, RZ, PT ;  /* 0x000000ff2900720b */ /* 0x000fda0003f0d000 */
[----:B------:R-:W-:Y:S05]  /*9120*/  @!P0 EXIT ;  /* 0x000000000000894d */ /* 0x000fea0003800000 */
[----:B------:R-:W-:Y:S05]  /*9130*/  BRA `(.L_x_133) ;  /* 0x00000000002c7947 */ /* 0x000fea0003800000 */
.L_x_134:
[----:B------:R-:W-:Y:S01]  /*9140*/  ISETP.NE.AND P0, PT, R85, RZ, PT ;  /* 0x000000ff5500720c */ /* 0x000fe20003f05270 */
[----:B------:R-:W-:-:S12]  /*9150*/  BSSY.RECONVERGENT B0, `(.L_x_133) ;  /* 0x0000009000007945 */ /* 0x000fd80003800200 */
[----:B------:R-:W-:Y:S05]  /*9160*/  @P0 BRA `(.L_x_135) ;  /* 0x0000000000140947 */ /* 0x000fea0003800000 */
[----:B------:R-:W3:Y:S02]  /*9170*/  LDCU.64 UR4, c[0x0][0x888] ;  /* 0x00011100ff0477ac */ /* 0x000ee40008000a00 */
[----:B---3--:R-:W-:-:S04]  /*9180*/  ISETP.NE.U32.AND P0, PT, RZ, UR4, PT ;  /* 0x00000004ff007c0c */ /* 0x008fc8000bf05070 */
[----:B------:R-:W-:-:S13]  /*9190*/  ISETP.NE.AND.EX P0, PT, RZ, UR5, PT, P0 ;  /* 0x00000005ff007c0c */ /* 0x000fda000bf05300 */
[----:B------:R-:W-:Y:S05]  /*91a0*/  @!P0 EXIT ;  /* 0x000000000000894d */ /* 0x000fea0003800000 */
[----:B------:R-:W-:Y:S05]  /*91b0*/  BRA `(.L_x_136) ;  /* 0x0000000000087947 */ /* 0x000fea0003800000 */
.L_x_135:
[----:B------:R-:W-:-:S13]  /*91c0*/  FSETP.NEU.AND P0, PT, R41, RZ, PT ;  /* 0x000000ff2900720b */ /* 0x000fda0003f0d000 */
[----:B------:R-:W-:Y:S05]  /*91d0*/  @!P0 EXIT ;  /* 0x000000000000894d */ /* 0x000fea0003800000 */
.L_x_136:
[----:B------:R-:W-:Y:S05]  /*91e0*/  BSYNC.RECONVERGENT B0 ;  /* 0x0000000000007941 */ /* 0x000fea0003800200 */
.L_x_133:
[----:B------:R-:W-:Y:S01]  /*91f0*/  ULEA UR4, UR46, UR44, 0x3 ;  /* 0x0000002c2e047291 */ /* 0x000fe2000f8e18ff */
[----:B------:R-:W-:-:S04]  /*9200*/  DEPBAR.LE SB0, 0x0 ;  /* 0x000080000000791a */ /* 0x000fc80000000000 */
[----:B------:R-:W-:-:S04]  /*9210*/  UIADD3 UR4, UPT, UPT, UR4, 0x50, URZ ;  /* 0x0000005004047890 */ /* 0x000fc8000fffe0ff */
[----:B------:R-:W-:-:S09]  /*9220*/  UPRMT UR4, UR47, 0x654, UR4 ;  /* 0x000006542f047896 */ /* 0x000fd20008000004 */
[----:B------:R-:W-:Y:S01]  /*9230*/  SYNCS.ARRIVE.TRANS64.RED.A1T0 RZ, [UR4], RZ ;  /* 0x000000ffffff79a7 */ /* 0x000fe20008100404 */
[----:B------:R-:W-:Y:S05]  /*9240*/  EXIT ;  /* 0x000000000000794d */ /* 0x000fea0003800000 */
.L_x_24:
[----:B--2---:R2:W3:Y:S02]  /*9250*/  SYNCS.PHASECHK.TRANS64.TRYWAIT P0, [R3+URZ+0xf0], R2 ;  /* 0x0000f002030075a7 */ /* 0x0044e400080011ff */
[----:B---3--:R-:W-:Y:S05]  /*9260*/  @!P0 NANOSLEEP.SYNCS 0x989680 ;  /* 0x009896800000895d */ /* 0x008fea0003900000 */
[----:B------:R-:W3:Y:S02]  /*9270*/  @!P0 SYNCS.PHASECHK.TRANS64 P0, [R3+URZ+0xf0], R2 ;  /* 0x0000f002030085a7 */ /* 0x000ee400080010ff */
[----:B---3--:R-:W-:Y:S05]  /*9280*/  @!P0 BRA `(.L_x_24) ;  /* 0xfffffffc00f08947 */ /* 0x008fea000383ffff */
[----:B------:R-:W-:Y:S05]  /*9290*/  BRA `(.L_x_137) ;  /* 0xffffff84007c7947 */ /* 0x000fea000383ffff */
.L_x_27:
[----:B-1----:R-:W-:-:S07]  /*92a0*/  MOV R0, UR33 ;  /* 0x0000002100007c02 */ /* 0x002fce0008000f00 */
.L_x_138:
[----:B-1----:R1:W2:Y:S02]  /*92b0*/  SYNCS.PHASECHK.TRANS64.TRYWAIT P0, [R0+URZ+0x18], R3 ;  /* 0x00001803000075a7 */ /* 0x0022a400080011ff */
[----:B--2---:R-:W-:Y:S05]  /*92c0*/  @!P0 NANOSLEEP.SYNCS 0x989680 ;  /* 0x009896800000895d */ /* 0x004fea0003900000 */
[----:B------:R-:W2:Y:S02]  /*92d0*/  @!P0 SYNCS.PHASECHK.TRANS64 P0, [R0+URZ+0x18], R3 ;  /* 0x00001803000085a7 */ /* 0x000ea400080010ff */
[----:B--2---:R-:W-:Y:S05]  /*92e0*/  @!P0 BRA `(.L_x_138) ;  /* 0xfffffffc00f08947 */ /* 0x004fea000383ffff */
[----:B------:R-:W-:Y:S05]  /*92f0*/  BRA `(.L_x_26) ;  /* 0xffffff8400c47947 */ /* 0x000fea000383ffff */
.L_x_34:
[----:B-1----:R-:W-:-:S07]  /*9300*/  MOV R0, UR17 ;  /* 0x0000001100007c02 */ /* 0x002fce0008000f00 */
.L_x_139:
[----:B-1----:R1:W2:Y:S02]  /*9310*/  SYNCS.PHASECHK.TRANS64.TRYWAIT P0, [R0+URZ+0x18], R3 ;  /* 0x00001803000075a7 */ /* 0x0022a400080011ff */
[----:B--2---:R-:W-:Y:S05]  /*9320*/  @!P0 NANOSLEEP.SYNCS 0x989680 ;  /* 0x009896800000895d */ /* 0x004fea0003900000 */
[----:B------:R-:W2:Y:S02]  /*9330*/  @!P0 SYNCS.PHASECHK.TRANS64 P0, [R0+URZ+0x18], R3 ;  /* 0x00001803000085a7 */ /* 0x000ea400080010ff */
[----:B--2---:R-:W-:Y:S05]  /*9340*/  @!P0 BRA `(.L_x_139) ;  /* 0xfffffffc00f08947 */ /* 0x004fea000383ffff */
[----:B------:R-:W-:Y:S05]  /*9350*/  BRA `(.L_x_33) ;  /* 0xffffff8800807947 */ /* 0x000fea000383ffff */
.L_x_39:
[----:B-1----:R1:W2:Y:S02]  /*9360*/  SYNCS.PHASECHK.TRANS64.TRYWAIT P0, [R3+URZ+0x80], R0 ;  /* 0x00008000030075a7 */ /* 0x0022a400080011ff */
[----:B--2---:R-:W-:Y:S05]  /*9370*/  @!P0 NANOSLEEP.SYNCS 0x989680 ;  /* 0x009896800000895d */ /* 0x004fea0003900000 */
[----:B------:R-:W2:Y:S02]  /*9380*/  @!P0 SYNCS.PHASECHK.TRANS64 P0, [R3+URZ+0x80], R0 ;  /* 0x00008000030085a7 */ /* 0x000ea400080010ff */
[----:B--2---:R-:W-:Y:S05]  /*9390*/  @!P0 BRA `(.L_x_39) ;  /* 0xfffffffc00f08947 */ /* 0x004fea000383ffff */
[----:B------:R-:W-:Y:S05]  /*93a0*/  BRA `(.L_x_140) ;  /* 0xffffff8c00247947 */ /* 0x000fea000383ffff */
.L_x_43:
[----:B-1----:R-:W-:-:S07]  /*93b0*/  MOV R0, UR4 ;  /* 0x0000000400007c02 */ /* 0x002fce0008000f00 */
.L_x_141:
[----:B-1----:R1:W2:Y:S02]  /*93c0*/  SYNCS.PHASECHK.TRANS64.TRYWAIT P0, [R0+URZ], R3 ;  /* 0x00000003000075a7 */ /* 0x0022a400080011ff */
[----:B--2---:R-:W-:Y:S05]  /*93d0*/  @!P0 NANOSLEEP.SYNCS 0x989680 ;  /* 0x009896800000895d */ /* 0x004fea0003900000 */
[----:B------:R-:W2:Y:S02]  /*93e0*/  @!P0 SYNCS.PHASECHK.TRANS64 P0, [R0+URZ], R3 ;  /* 0x00000003000085a7 */ /* 0x000ea400080010ff */
[----:B--2---:R-:W-:Y:S05]  /*93f0*/  @!P0 BRA `(.L_x_141) ;  /* 0xfffffffc00f08947 */ /* 0x004fea000383ffff */
[----:B------:R-:W-:Y:S05]  /*9400*/  BRA `(.L_x_142) ;  /* 0xffffff9000cc7947 */ /* 0x000fea000383ffff */
.L_x_44:
[----:B------:R-:W-:-:S07]  /*9410*/  MOV R0, UR5 ;  /* 0x0000000500007c02 */ /* 0x000fce0008000f00 */
.L_x_143:
[----:B-1----:R1:W2:Y:S02]  /*9420*/  SYNCS.PHASECHK.TRANS64.TRYWAIT P0, [R0+URZ], R3 ;  /* 0x00000003000075a7 */ /* 0x0022a400080011ff */
[----:B--2---:R-:W-:Y:S05]  /*9430*/  @!P0 NANOSLEEP.SYNCS 0x989680 ;  /* 0x009896800000895d */ /* 0x004fea0003900000 */
[----:B------:R-:W2:Y:S02]  /*9440*/  @!P0 SYNCS.PHASECHK.TRANS64 P0, [R0+URZ], R3 ;  /* 0x00000003000085a7 */ /* 0x000ea400080010ff */
[----:B--2---:R-:W-:Y:S05]  /*9450*/  @!P0 BRA `(.L_x_143) ;  /* 0xfffffffc00f08947 */ /* 0x004fea000383ffff */
[----:B------:R-:W-:Y:S05]  /*9460*/  BRA `(.L_x_144) ;  /* 0xffffff9000d87947 */ /* 0x000fea000383ffff */
.L_x_47:
[----:B-1----:R1:W2:Y:S02]  /*9470*/  SYNCS.PHASECHK.TRANS64.TRYWAIT P0, [R2+URZ+0xe0], R5 ;  /* 0x0000e005020075a7 */ /* 0x0022a400080011ff */
[----:B--2---:R-:W-:Y:S05]  /*9480*/  @!P0 NANOSLEEP.SYNCS 0x989680 ;  /* 0x009896800000895d */ /* 0x004fea0003900000 */
[----:B------:R-:W2:Y:S02]  /*9490*/  @!P0 SYNCS.PHASECHK.TRANS64 P0, [R2+URZ+0xe0], R5 ;  /* 0x0000e005020085a7 */ /* 0x000ea400080010ff */
[----:B--2---:R-:W-:Y:S05]  /*94a0*/  @!P0 BRA `(.L_x_47) ;  /* 0xfffffffc00f08947 */ /* 0x004fea000383ffff */
[----:B------:R-:W-:Y:S05]  /*94b0*/  BRA `(.L_x_145) ;  /* 0xffffff9400347947 */ /* 0x000fea000383ffff */
.L_x_48:
[----:B------:R-:W-:-:S07]  /*94c0*/  MOV R2, UR4 ;  /* 0x0000000400027c02 */ /* 0x000fce0008000f00 */
.L_x_146:
[----:B-1----:R1:W2:Y:S02]  /*94d0*/  SYNCS.PHASECHK.TRANS64.TRYWAIT P0, [R2+URZ+0x90], R5 ;  /* 0x00009005020075a7 */ /* 0x0022a400080011ff */
[----:B--2---:R-:W-:Y:S05]  /*94e0*/  @!P0 NANOSLEEP.SYNCS 0x989680 ;  /* 0x009896800000895d */ /* 0x004fea0003900000 */
[----:B------:R-:W2:Y:S02]  /*94f0*/  @!P0 SYNCS.PHASECHK.TRANS64 P0, [R2+URZ+0x90], R5 ;  /* 0x00009005020085a7 */ /* 0x000ea400080010ff */
[----:B--2---:R-:W-:Y:S05]  /*9500*/  @!P0 BRA `(.L_x_146) ;  /* 0xfffffffc00f08947 */ /* 0x004fea000383ffff */
[----:B------:R-:W-:Y:S05]  /*9510*/  BRA `(.L_x_147) ;  /* 0xffffff9400447947 */ /* 0x000fea000383ffff */
.L_x_49:
[----:B-1----:R1:W2:Y:S02]  /*9520*/  SYNCS.PHASECHK.TRANS64.TRYWAIT P1, [R2+URZ+0x80], R5 ;  /* 0x00008005020075a7 */ /* 0x0022a400080211ff */
[----:B--2---:R-:W-:Y:S05]  /*9530*/  @!P1 NANOSLEEP.SYNCS 0x989680 ;  /* 0x009896800000995d */ /* 0x004fea0003900000 */
[----:B------:R-:W2:Y:S02]  /*9540*/  @!P1 SYNCS.PHASECHK.TRANS64 P1, [R2+URZ+0x80], R5 ;  /* 0x00008005020095a7 */ /* 0x000ea400080210ff */
[----:B--2---:R-:W-:Y:S05]  /*9550*/  @!P1 BRA `(.L_x_49) ;  /* 0xfffffffc00f09947 */ /* 0x004fea000383ffff */
[----:B------:R-:W-:Y:S05]  /*9560*/  BRA `(.L_x_148) ;  /* 0xffffff9400747947 */ /* 0x000fea000383ffff */
.L_x_52:
[----:B------:R-:W-:-:S07]  /*9570*/  MOV R0, UR4 ;  /* 0x0000000400007c02 */ /* 0x000fce0008000f00 */
.L_x_149:
[----:B-1----:R1:W2:Y:S02]  /*9580*/  SYNCS.PHASECHK.TRANS64.TRYWAIT P0, [R0+URZ+0x90], R3 ;  /* 0x00009003000075a7 */ /* 0x0022a400080011ff */
[----:B--2---:R-:W-:Y:S05]  /*9590*/  @!P0 NANOSLEEP.SYNCS 0x989680 ;  /* 0x009896800000895d */ /* 0x004fea0003900000 */
[----:B------:R-:W2:Y:S02]  /*95a0*/  @!P0 SYNCS.PHASECHK.TRANS64 P0, [R0+URZ+0x90], R3 ;  /* 0x00009003000085a7 */ /* 0x000ea400080010ff */
[----:B--2---:R-:W-:Y:S05]  /*95b0*/  @!P0 BRA `(.L_x_149) ;  /* 0xfffffffc00f08947 */ /* 0x004fea000383ffff */
[----:B------:R-:W-:Y:S05]  /*95c0*/  BRA `(.L_x_51) ;  /* 0xffffff9400c87947 */ /* 0x000fea000383ffff */
.L_x_59:
[----:B-1----:R1:W2:Y:S02]  /*95d0*/  SYNCS.PHASECHK.TRANS64.TRYWAIT P1, [R0+URZ+0x80], R5 ;  /* 0x00008005000075a7 */ /* 0x0022a400080211ff */
[----:B--2---:R-:W-:Y:S05]  /*95e0*/  @!P1 NANOSLEEP.SYNCS 0x989680 ;  /* 0x009896800000995d */ /* 0x004fea0003900000 */
[----:B------:R-:W2:Y:S02]  /*95f0*/  @!P1 SYNCS.PHASECHK.TRANS64 P1, [R0+URZ+0x80], R5 ;  /* 0x00008005000095a7 */ /* 0x000ea400080210ff */
[----:B--2---:R-:W-:Y:S05]  /*9600*/  @!P1 BRA `(.L_x_59) ;  /* 0xfffffffc00f09947 */ /* 0x004fea000383ffff */
[----:B------:R-:W-:Y:S05]  /*9610*/  BRA `(.L_x_150) ;  /* 0xffffff9c002c7947 */ /* 0x000fea000383ffff */
.L_x_60:
[----:B------:R-:W-:-:S07]  /*9620*/  MOV R3, UR22 ;  /* 0x0000001600037c02 */ /* 0x000fce0008000f00 */
.L_x_151:
[----:B-1----:R1:W2:Y:S02]  /*9630*/  SYNCS.PHASECHK.TRANS64.TRYWAIT P0, [R3+URZ+0xc0], R0 ;  /* 0x0000c000030075a7 */ /* 0x0022a400080011ff */
[----:B--2---:R-:W-:Y:S05]  /*9640*/  @!P0 NANOSLEEP.SYNCS 0x989680 ;  /* 0x009896800000895d */ /* 0x004fea0003900000 */
[----:B------:R-:W2:Y:S02]  /*9650*/  @!P0 SYNCS.PHASECHK.TRANS64 P0, [R3+URZ+0xc0], R0 ;  /* 0x0000c000030085a7 */ /* 0x000ea400080010ff */
[----:B--2---:R-:W-:Y:S05]  /*9660*/  @!P0 BRA `(.L_x_151) ;  /* 0xfffffffc00f08947 */ /* 0x004fea000383ffff */
[----:B------:R-:W-:Y:S05]  /*9670*/  BRA `(.L_x_152) ;  /* 0xffffff9c00647947 */ /* 0x000fea000383ffff */
.L_x_63:
[----:B------:R-:W-:Y:S07]  /*9680*/  MOV R0, UR5 ;  /* 0x0000000500007c02 */ /* 0x000fee0008000f00 */
.L_x_153:
[----:B-1----:R1:W2:Y:S02]  /*9690*/  SYNCS.PHASECHK.TRANS64.TRYWAIT P0, [R0+URZ], R3 ;  /* 0x00000003000075a7 */ /* 0x0022a400080011ff */
[----:B--2---:R-:W-:Y:S05]  /*96a0*/  @!P0 NANOSLEEP.SYNCS 0x989680 ;  /* 0x009896800000895d */ /* 0x004fea0003900000 */
[----:B------:R-:W2:Y:S02]  /*96b0*/  @!P0 SYNCS.PHASECHK.TRANS64 P0, [R0+URZ], R3 ;  /* 0x00000003000085a7 */ /* 0x000ea400080010ff */
[----:B--2---:R-:W-:Y:S05]  /*96c0*/  @!P0 BRA `(.L_x_153) ;  /* 0xfffffffc00f08947 */ /* 0x004fea000383ffff */
[----:B------:R-:W-:Y:S05]  /*96d0*/  BRA `(.L_x_62) ;  /* 0xffffff9c00807947 */ /* 0x000fea000383ffff */
.L_x_66:
[----:B------:R-:W-:-:S07]  /*96e0*/  MOV R0, UR4 ;  /* 0x0000000400007c02 */ /* 0x000fce0008000f00 */
.L_x_154:
[----:B--2---:R2:W4:Y:S02]  /*96f0*/  SYNCS.PHASECHK.TRANS64.TRYWAIT P0, [R0+URZ], R3 ;  /* 0x00000003000075a7 */ /* 0x00452400080011ff */
[----:B----4-:R-:W-:Y:S05]  /*9700*/  @!P0 NANOSLEEP.SYNCS 0x989680 ;  /* 0x009896800000895d */ /* 0x010fea0003900000 */
[----:B------:R-:W4:Y:S02]  /*9710*/  @!P0 SYNCS.PHASECHK.TRANS64 P0, [R0+URZ], R3 ;  /* 0x00000003000085a7 */ /* 0x000f2400080010ff */
[----:B----4-:R-:W-:Y:S05]  /*9720*/  @!P0 BRA `(.L_x_154) ;  /* 0xfffffffc00f08947 */ /* 0x010fea000383ffff */
[----:B------:R-:W-:Y:S05]  /*9730*/  BRA `(.L_x_155) ;  /* 0xffffffa000347947 */ /* 0x000fea000383ffff */
.L_x_67:
[----:B------:R-:W-:-:S07]  /*9740*/  MOV R0, UR5 ;  /* 0x0000000500007c02 */ /* 0x000fce0008000f00 */
.L_x_156:
[----:B-1----:R1:W2:Y:S02]  /*9750*/  SYNCS.PHASECHK.TRANS64.TRYWAIT P0, [R0+URZ], R3 ;  /* 0x00000003000075a7 */ /* 0x0022a400080011ff */
[----:B--2---:R-:W-:Y:S05]  /*9760*/  @!P0 NANOSLEEP.SYNCS 0x989680 ;  /* 0x009896800000895d */ /* 0x004fea0003900000 */
[----:B------:R-:W2:Y:S02]  /*9770*/  @!P0 SYNCS.PHASECHK.TRANS64 P0, [R0+URZ], R3 ;  /* 0x00000003000085a7 */ /* 0x000ea400080010ff */
[----:B--2---:R-:W-:Y:S05]  /*9780*/  @!P0 BRA `(.L_x_156) ;  /* 0xfffffffc00f08947 */ /* 0x004fea000383ffff */
[----:B------:R-:W-:Y:S05]  /*9790*/  BRA `(.L_x_157) ;  /* 0xffffffa000407947 */ /* 0x000fea000383ffff */
.L_x_68:
[----:B------:R-:W-:-:S07]  /*97a0*/  MOV R0, UR5 ;  /* 0x0000000500007c02 */ /* 0x000fce0008000f00 */
.L_x_158:
[----:B-1----:R1:W2:Y:S02]  /*97b0*/  SYNCS.PHASECHK.TRANS64.TRYWAIT P0, [R0+URZ], R3 ;  /* 0x00000003000075a7 */ /* 0x0022a400080011ff */
[----:B--2---:R-:W-:Y:S05]  /*97c0*/  @!P0 NANOSLEEP.SYNCS 0x989680 ;  /* 0x009896800000895d */ /* 0x004fea0003900000 */
[----:B------:R-:W2:Y:S02]  /*97d0*/  @!P0 SYNCS.PHASECHK.TRANS64 P0, [R0+URZ], R3 ;  /* 0x00000003000085a7 */ /* 0x000ea400080010ff */
[----:B--2---:R-:W-:Y:S05]  /*97e0*/  @!P0 BRA `(.L_x_158) ;  /* 0xfffffffc00f08947 */ /* 0x004fea000383ffff */
[----:B------:R-:W-:Y:S05]  /*97f0*/  BRA `(.L_x_159) ;  /* 0xffffffa0004c7947 */ /* 0x000fea000383ffff */
.L_x_69:
[----:B------:R-:W-:-:S07]  /*9800*/  MOV R0, UR4 ;  /* 0x0000000400007c02 */ /* 0x000fce0008000f00 */
.L_x_160:
[----:B-1----:R1:W2:Y:S02]  /*9810*/  SYNCS.PHASECHK.TRANS64.TRYWAIT P0, [R0+URZ], R3 ;  /* 0x00000003000075a7 */ /* 0x0022a400080011ff */
[----:B--2---:R-:W-:Y:S05]  /*9820*/  @!P0 NANOSLEEP.SYNCS 0x989680 ;  /* 0x009896800000895d */ /* 0x004fea0003900000 */
[----:B------:R-:W2:Y:S02]  /*9830*/  @!P0 SYNCS.PHASECHK.TRANS64 P0, [R0+URZ], R3 ;  /* 0x00000003000085a7 */ /* 0x000ea400080010ff */
[----:B--2---:R-:W-:Y:S05]  /*9840*/  @!P0 BRA `(.L_x_160) ;  /* 0xfffffffc00f08947 */ /* 0x004fea000383ffff */
[----:B------:R-:W-:Y:S05]  /*9850*/  BRA `(.L_x_161) ;  /* 0xffffffa000587947 */ /* 0x000fea000383ffff */
.L_x_74:
[----:B--2---:R2:W3:Y:S02]  /*9860*/  SYNCS.PHASECHK.TRANS64.TRYWAIT P0, [R12+URZ+0x80], R9 ;  /* 0x000080090c0075a7 */ /* 0x0044e400080011ff */
[----:B---3--:R-:W-:Y:S05]  /*9870*/  @!P0 NANOSLEEP.SYNCS 0x989680 ;  /* 0x009896800000895d */ /* 0x008fea0003900000 */
[----:B------:R-:W3:Y:S02]  /*9880*/  @!P0 SYNCS.PHASECHK.TRANS64 P0, [R12+URZ+0x80], R9 ;  /* 0x000080090c0085a7 */ /* 0x000ee400080010ff */
[----:B---3--:R-:W-:Y:S05]  /*9890*/  @!P0 BRA `(.L_x_74) ;  /* 0xfffffffc00f08947 */ /* 0x008fea000383ffff */
[----:B------:R-:W-:Y:S05]  /*98a0*/  BRA `(.L_x_162) ;  /* 0xffffffa400787947 */ /* 0x000fea000383ffff */
.L_x_77:
[----:B------:R-:W-:Y:S07]  /*98b0*/  MOV R0, UR21 ;  /* 0x0000001500007c02 */ /* 0x000fee0008000f00 */
.L_x_163:
[----:B--2---:R2:W3:Y:S02]  /*98c0*/  SYNCS.PHASECHK.TRANS64.TRYWAIT P2, [R0+URZ+0x78], R11 ;  /* 0x0000780b000075a7 */ /* 0x0044e400080411ff */
[----:B---3--:R-:W-:Y:S05]  /*98d0*/  @!P2 NANOSLEEP.SYNCS 0x989680 ;  /* 0x009896800000a95d */ /* 0x008fea0003900000 */
[----:B------:R-:W3:Y:S02]  /*98e0*/  @!P2 SYNCS.PHASECHK.TRANS64 P2, [R0+URZ+0x78], R11 ;  /* 0x0000780b0000a5a7 */ /* 0x000ee400080410ff */
[----:B---3--:R-:W-:Y:S05]  /*98f0*/  @!P2 BRA `(.L_x_163) ;  /* 0xfffffffc00f0a947 */ /* 0x008fea000383ffff */
[----:B------:R-:W-:Y:S05]  /*9900*/  BRA `(.L_x_76) ;  /* 0xffffffa800e07947 */ /* 0x000fea000383ffff */
.L_x_80:
[----:B--2---:R-:W-:Y:S07]  /*9910*/  MOV R0, UR21 ;  /* 0x0000001500007c02 */ /* 0x004fee0008000f00 */
.L_x_164:
[----:B--2---:R2:W3:Y:S02]  /*9920*/  SYNCS.PHASECHK.TRANS64.TRYWAIT P0, [R0+URZ+0x50], R9 ;  /* 0x00005009000075a7 */ /* 0x0044e400080011ff */
[----:B---3--:R-:W-:Y:S05]  /*9930*/  @!P0 NANOSLEEP.SYNCS 0x989680 ;  /* 0x009896800000895d */ /* 0x008fea0003900000 */
[----:B------:R-:W3:Y:S02]  /*9940*/  @!P0 SYNCS.PHASECHK.TRANS64 P0, [R0+URZ+0x50], R9 ;  /* 0x00005009000085a7 */ /* 0x000ee400080010ff */
[----:B---3--:R-:W-:Y:S05]  /*9950*/  @!P0 BRA `(.L_x_164) ;  /* 0xfffffffc00f08947 */ /* 0x008fea000383ffff */
[----:B------:R-:W-:Y:S05]  /*9960*/  BRA `(.L_x_165) ;  /* 0xffffffac003c7947 */ /* 0x000fea000383ffff */
.L_x_81:
[----:B------:R-:W-:Y:S07]  /*9970*/  MOV R0, UR21 ;  /* 0x0000001500007c02 */ /* 0x000fee0008000f00 */
.L_x_166:
[----:B--2---:R2:W3:Y:S02]  /*9980*/  SYNCS.PHASECHK.TRANS64.TRYWAIT P0, [R0+URZ+0x58], R9 ;  /* 0x00005809000075a7 */ /* 0x0044e400080011ff */
[----:B---3--:R-:W-:Y:S05]  /*9990*/  @!P0 NANOSLEEP.SYNCS 0x989680 ;  /* 0x009896800000895d */ /* 0x008fea0003900000 */
[----:B------:R-:W3:Y:S02]  /*99a0*/  @!P0 SYNCS.PHASECHK.TRANS64 P0, [R0+URZ+0x58], R9 ;  /* 0x00005809000085a7 */ /* 0x000ee400080010ff */
[----:B---3--:R-:W-:Y:S05]  /*99b0*/  @!P0 BRA `(.L_x_166) ;  /* 0xfffffffc00f08947 */ /* 0x008fea000383ffff */
[----:B------:R-:W-:Y:S05]  /*99c0*/  BRA `(.L_x_167) ;  /* 0xffffffac00787947 */ /* 0x000fea000383ffff */
.L_x_82:
[----:B------:R-:W-:Y:S07]  /*99d0*/  MOV R0, UR21 ;  /* 0x0000001500007c02 */ /* 0x000fee0008000f00 */
.L_x_168:
[----:B--2---:R2:W3:Y:S02]  /*99e0*/  SYNCS.PHASECHK.TRANS64.TRYWAIT P0, [R0+URZ+0x60], R9 ;  /* 0x00006009000075a7 */ /* 0x0044e400080011ff */
[----:B---3--:R-:W-:Y:S05]  /*99f0*/  @!P0 NANOSLEEP.SYNCS 0x989680 ;  /* 0x009896800000895d */ /* 0x008fea0003900000 */
[----:B------:R-:W3:Y:S02]  /*9a00*/  @!P0 SYNCS.PHASECHK.TRANS64 P0, [R0+URZ+0x60], R9 ;  /* 0x00006009000085a7 */ /* 0x000ee400080010ff */
[----:B---3--:R-:W-:Y:S05]  /*9a10*/  @!P0 BRA `(.L_x_168) ;  /* 0xfffffffc00f08947 */ /* 0x008fea000383ffff */
[----:B------:R-:W-:Y:S05]  /*9a20*/  BRA `(.L_x_169) ;  /* 0xffffffac00c07947 */ /* 0x000fea000383ffff */
.L_x_83:
[----:B------:R-:W-:Y:S07]  /*9a30*/  MOV R0, UR21 ;  /* 0x0000001500007c02 */ /* 0x000fee0008000f00 */
.L_x_170:
[----:B--2---:R2:W3:Y:S02]  /*9a40*/  SYNCS.PHASECHK.TRANS64.TRYWAIT P0, [R0+URZ+0x68], R9 ;  /* 0x00006809000075a7 */ /* 0x0044e400080011ff */
[----:B---3--:R-:W-:Y:S05]  /*9a50*/  @!P0 NANOSLEEP.SYNCS 0x989680 ;  /* 0x009896800000895d */ /* 0x008fea0003900000 */
[----:B------:R-:W3:Y:S02]  /*9a60*/  @!P0 SYNCS.PHASECHK.TRANS64 P0, [R0+URZ+0x68], R9 ;  /* 0x00006809000085a7 */ /* 0x000ee400080010ff */
[----:B---3--:R-:W-:Y:S05]  /*9a70*/  @!P0 BRA `(.L_x_170) ;  /* 0xfffffffc00f08947 */ /* 0x008fea000383ffff */
[----:B------:R-:W-:Y:S05]  /*9a80*/  BRA `(.L_x_171) ;  /* 0xffffffb000047947 */ /* 0x000fea000383ffff */
.L_x_85:
[----:B------:R-:W-:-:S07]  /*9a90*/  MOV R0, UR21 ;  /* 0x0000001500007c02 */ /* 0x000fce0008000f00 */
.L_x_172:
[----:B---3--:R3:W4:Y:S02]  /*9aa0*/  SYNCS.PHASECHK.TRANS64.TRYWAIT P0, [R0+URZ+0x50], R3 ;  /* 0x00005003000075a7 */ /* 0x00872400080011ff */
[----:B----4-:R-:W-:Y:S05]  /*9ab0*/  @!P0 NANOSLEEP.SYNCS 0x989680 ;  /* 0x009896800000895d */ /* 0x010fea0003900000 */
[----:B------:R-:W4:Y:S02]  /*9ac0*/  @!P0 SYNCS.PHASECHK.TRANS64 P0, [R0+URZ+0x50], R3 ;  /* 0x00005003000085a7 */ /* 0x000f2400080010ff */
[----:B----4-:R-:W-:Y:S05]  /*9ad0*/  @!P0 BRA `(.L_x_172) ;  /* 0xfffffffc00f08947 */ /* 0x010fea000383ffff */
[----:B------:R-:W-:Y:S05]  /*9ae0*/  BRA `(.L_x_173) ;  /* 0xffffffb000787947 */ /* 0x000fea000383ffff */
.L_x_86:
[----:B---3--:R-:W-:-:S07]  /*9af0*/  MOV R0, UR21 ;  /* 0x0000001500007c02 */ /* 0x008fce0008000f00 */
.L_x_174:
[----:B---3--:R3:W4:Y:S02]  /*9b00*/  SYNCS.PHASECHK.TRANS64.TRYWAIT P0, [R0+URZ+0x58], R3 ;  /* 0x00005803000075a7 */ /* 0x00872400080011ff */
[----:B----4-:R-:W-:Y:S05]  /*9b10*/  @!P0 NANOSLEEP.SYNCS 0x989680 ;  /* 0x009896800000895d */ /* 0x010fea0003900000 */
[----:B------:R-:W4:Y:S02]  /*9b20*/  @!P0 SYNCS.PHASECHK.TRANS64 P0, [R0+URZ+0x58], R3 ;  /* 0x00005803000085a7 */ /* 0x000f2400080010ff */
[----:B----4-:R-:W-:Y:S05]  /*9b30*/  @!P0 BRA `(.L_x_174) ;  /* 0xfffffffc00f08947 */ /* 0x010fea000383ffff */
[----:B------:R-:W-:Y:S05]  /*9b40*/  BRA `(.L_x_175) ;  /* 0xffffffb000687947 */ /* 0x000fea000383ffff */
.L_x_87:
[----:B---3--:R-:W-:-:S07]  /*9b50*/  MOV R0, UR21 ;  /* 0x0000001500007c02 */ /* 0x008fce0008000f00 */
.L_x_176:
[----:B---3--:R3:W4:Y:S02]  /*9b60*/  SYNCS.PHASECHK.TRANS64.TRYWAIT P0, [R0+URZ+0x60], R3 ;  /* 0x00006003000075a7 */ /* 0x00872400080011ff */
[----:B----4-:R-:W-:Y:S05]  /*9b70*/  @!P0 NANOSLEEP.SYNCS 0x989680 ;  /* 0x009896800000895d */ /* 0x010fea0003900000 */
[----:B------:R-:W4:Y:S02]  /*9b80*/  @!P0 SYNCS.PHASECHK.TRANS64 P0, [R0+URZ+0x60], R3 ;  /* 0x00006003000085a7 */ /* 0x000f2400080010ff */
[----:B----4-:R-:W-:Y:S05]  /*9b90*/  @!P0 BRA `(.L_x_176) ;  /* 0xfffffffc00f08947 */ /* 0x010fea000383ffff */
[----:B------:R-:W-:Y:S05]  /*9ba0*/  BRA `(.L_x_177) ;  /* 0xffffffb000587947 */ /* 0x000fea000383ffff */
.L_x_89:
[----:B-1----:R1:W2:Y:S02]  /*9bb0*/  SYNCS.PHASECHK.TRANS64.TRYWAIT P0, [R3+URZ+0x80], R0 ;  /* 0x00008000030075a7 */ /* 0x0022a400080011ff */
[----:B--2---:R-:W-:Y:S05]  /*9bc0*/  @!P0 NANOSLEEP.SYNCS 0x989680 ;  /* 0x009896800000895d */ /* 0x004fea0003900000 */
[----:B------:R-:W2:Y:S02]  /*9bd0*/  @!P0 SYNCS.PHASECHK.TRANS64 P0, [R3+URZ+0x80], R0 ;  /* 0x00008000030085a7 */ /* 0x000ea400080010ff */
[----:B--2---:R-:W-:Y:S05]  /*9be0*/  @!P0 BRA `(.L_x_89) ;  /* 0xfffffffc00f08947 */ /* 0x004fea000383ffff */
[----:B------:R-:W-:Y:S05]  /*9bf0*/  BRA `(.L_x_178) ;  /* 0xffffffb400187947 */ /* 0x000fea000383ffff */
.L_x_100:
[----:B-1----:R-:W-:Y:S04]  /*9c00*/  MOV R2, UR44 ;  /* 0x0000002c00027c02 */ /* 0x002fe80008000f00 */
[----:B------:R1:W2:Y:S03]  /*9c10*/  SYNCS.PHASECHK.TRANS64.TRYWAIT P1, [R2+URZ+0x30], R3 ;  /* 0x00003003020075a7 */ /* 0x0002a600080211ff */
[----:B--2---:R-:W-:Y:S05]  /*9c20*/  @!P1 NANOSLEEP.SYNCS 0x989680 ;  /* 0x009896800000995d */ /* 0x004fea0003900000 */
[----:B------:R-:W2:Y:S02]  /*9c30*/  @!P1 SYNCS.PHASECHK.TRANS64 P1, [R2+URZ+0x30], R3 ;  /* 0x00003003020095a7 */ /* 0x000ea400080210ff */
[----:B--2---:R-:W-:Y:S05]  /*9c40*/  @!P1 BRA `(.L_x_100) ;  /* 0xfffffffc00ec9947 */ /* 0x004fea000383ffff */
[----:B------:R-:W-:Y:S05]  /*9c50*/  BRA `(.L_x_99) ;  /* 0xffffffc000887947 */ /* 0x000fea000383ffff */
.L_x_102:
[----:B-1----:R1:W4:Y:S02]  /*9c60*/  SYNCS.PHASECHK.TRANS64.TRYWAIT P0, [R99+URZ+0xa0], R0 ;  /* 0x0000a000630075a7 */ /* 0x00232400080011ff */
[----:B----4-:R-:W-:Y:S05]  /*9c70*/  @!P0 NANOSLEEP.SYNCS 0x989680 ;  /* 0x009896800000895d */ /* 0x010fea0003900000 */
[----:B------:R-:W4:Y:S02]  /*9c80*/  @!P0 SYNCS.PHASECHK.TRANS64 P0, [R99+URZ+0xa0], R0 ;  /* 0x0000a000630085a7 */ /* 0x000f2400080010ff */
[----:B----4-:R-:W-:Y:S05]  /*9c90*/  @!P0 BRA `(.L_x_102) ;  /* 0xfffffffc00f08947 */ /* 0x010fea000383ffff */
[----:B------:R-:W-:Y:S05]  /*9ca0*/  BRA `(.L_x_101) ;  /* 0xffffffc000b07947 */ /* 0x000fea000383ffff */
.L_x_111:
[----:B---3--:R3:W4:Y:S02]  /*9cb0*/  SYNCS.PHASECHK.TRANS64.TRYWAIT P0, [R3+URZ+0x30], R0 ;  /* 0x00003000030075a7 */ /* 0x00872400080011ff */
[----:B----4-:R-:W-:Y:S05]  /*9cc0*/  @!P0 NANOSLEEP.SYNCS 0x989680 ;  /* 0x009896800000895d */ /* 0x010fea0003900000 */
[----:B------:R-:W4:Y:S02]  /*9cd0*/  @!P0 SYNCS.PHASECHK.TRANS64 P0, [R3+URZ+0x30], R0 ;  /* 0x00003000030085a7 */ /* 0x000f2400080010ff */
[----:B----4-:R-:W-:Y:S05]  /*9ce0*/  @!P0 BRA `(.L_x_111) ;  /* 0xfffffffc00f08947 */ /* 0x010fea000383ffff */
[----:B------:R-:W-:Y:S05]  /*9cf0*/  BRA `(.L_x_110) ;  /* 0xffffffcc008c7947 */ /* 0x000fea000383ffff */
.L_x_119:
[----:B---3--:R3:W4:Y:S02]  /*9d00*/  SYNCS.PHASECHK.TRANS64.TRYWAIT P0, [R62+URZ+0x30], R5 ;  /* 0x000030053e0075a7 */ /* 0x00872400080011ff */
[----:B----4-:R-:W-:Y:S05]  /*9d10*/  @!P0 NANOSLEEP.SYNCS 0x989680 ;  /* 0x009896800000895d */ /* 0x010fea0003900000 */
[----:B------:R-:W4:Y:S02]  /*9d20*/  @!P0 SYNCS.PHASECHK.TRANS64 P0, [R62+URZ+0x30], R5 ;  /* 0x000030053e0085a7 */ /* 0x000f2400080010ff */
[----:B----4-:R-:W-:Y:S05]  /*9d30*/  @!P0 BRA `(.L_x_119) ;  /* 0xfffffffc00f08947 */ /* 0x010fea000383ffff */
[----:B------:R-:W-:Y:S05]  /*9d40*/  BRA `(.L_x_118) ;  /* 0xffffffd800907947 */ /* 0x000fea000383ffff */
.L_x_127:
[----:B---3--:R3:W4:Y:S02]  /*9d50*/  SYNCS.PHASECHK.TRANS64.TRYWAIT P0, [R62+URZ+0x30], R5 ;  /* 0x000030053e0075a7 */ /* 0x00872400080011ff */
[----:B----4-:R-:W-:Y:S05]  /*9d60*/  @!P0 NANOSLEEP.SYNCS 0x989680 ;  /* 0x009896800000895d */ /* 0x010fea0003900000 */
[----:B------:R-:W4:Y:S02]  /*9d70*/  @!P0 SYNCS.PHASECHK.TRANS64 P0, [R62+URZ+0x30], R5 ;  /* 0x000030053e0085a7 */ /* 0x000f2400080010ff */
[----:B----4-:R-:W-:Y:S05]  /*9d80*/  @!P0 BRA `(.L_x_127) ;  /* 0xfffffffc00f08947 */ /* 0x010fea000383ffff */
[----:B------:R-:W-:Y:S05]  /*9d90*/  BRA `(.L_x_126) ;  /* 0xffffffe400947947 */ /* 0x000fea000383ffff */
        .weak           $__internal_0_$__cuda_sm10x_tcgen05_guardrail_trap_col_being_dealloced_not_returned_by_alloc
        .type           $__internal_0_$__cuda_sm10x_tcgen05_guardrail_trap_col_being_dealloced_not_returned_by_alloc,@function
        .size           $__internal_0_$__cuda_sm10x_tcgen05_guardrail_trap_col_being_dealloced_not_returned_by_alloc,($__internal_1_$__cuda_sm10x_tcgen05_guardrail_trap_phase_invalid_during_alloc - $__internal_0_$__cuda_sm10x_tcgen05_guardrail_trap_col_being_dealloced_not_returned_by_alloc)
$__internal_0_$__cuda_sm10x_tcgen05_guardrail_trap_col_being_dealloced_not_returned_by_alloc:
[----:B------:R-:W-:Y:S05]  /*9da0*/  BPT.TRAP 0x1 ;  /* 0x000000040000795c */ /* 0x000fea0000300000 */
[----:B------:R-:W-:-:S04]  /*9db0*/  HFMA2 R3, -RZ, RZ, 0, 0 ;  /* 0x00000000ff037431 */ /* 0x000fc800000001ff */
[----:B------:R-:W-:Y:S05]  /*9dc0*/  RET.REL.NODEC R2 `(_ZN7cutlass13device_kernelINS_4gemm6kernel13GemmUniversalIN4cute5tupleIJiiiiEEENS1_10collective13CollectiveMmaINS1_35MainloopSm100TmaUmmaWarpSpecializedILi3ELi2ELi4ENS5_IJNS4_1CILi1EEENSA_ILi2EEESB_EEEEENS5_IJNSA_ILi128EEESF_NSA_ILi32EEEEEENS_6half_tENS5_IJlSB_lEEESI_SJ_NS4_8TiledMMAINS4_8MMA_AtomIJNS4_20SM100_MMA_F16BF16_SSISI_SI_fLi128ELi128ELNS4_4UMMA5MajorE0ELSO_0ELNSN_7ScaleInE0ELSP_0EEEEEENS4_6LayoutINS5_IJSB_SB_SB_EEENS5_IJNSA_ILi0EEESU_SU_EEEEENS5_IJNS4_10UnderscoreESX_SX_EEEEENS4_23SM90_TMA_LOAD_MULTICASTENS4_14ComposedLayoutINS4_7SwizzleILi2ELi4ELi3EEENS4_18smem_ptr_flag_bitsILi16EEENSS_INS5_IJNSA_ILi8EEESG_EEENS5_IJSG_SB_EEEEEEEvNS4_8identityENS4_13SM90_TMA_LOADES1A_vS1B_EENS_8epilogue10collective18CollectiveEpilogueINS1E_23Sm100TmaWarpSpecializedILi4ELi2ELi32ELb1ELb0EEEJSH_NS5_IJNSS_ISF_SB_EENSS_ISG_SB_EEEEESI_SJ_SI_SJ_NS1E_6fusion15FusionCallbacksIS1I_NS1M_17LinearCombinationISI_fSI_fLNS_15FloatRoundStyleE2EEESH_S1L_JEEENS4_5SM1004TMEM4LOAD26SM100_TMEM_LOAD_32dp32b32xES1C_S1A_NS4_39AutoVectorizingCopyWithAssumedAlignmentILi128EEENS4_14SM90_TMA_STOREES1A_S1X_S1X_EEEvvEEEEvNT_6ParamsE) ;  /* 0xffffff60028c7950 */ /* 0x000fea0003c3ffff */
        .weak           $__internal_1_$__cuda_sm10x_tcgen05_guardrail_trap_phase_invalid_during_alloc
        .type           $__internal_1_$__cuda_sm10x_tcgen05_guardrail_trap_phase_invalid_during_alloc,@function
        .size           $__internal_1_$__cuda_sm10x_tcgen05_guardrail_trap_phase_invalid_during_alloc,($__internal_2_$__cuda_sm10x_tcgen05_guardrail_trap_unallocated_columns_being_dealloced - $__internal_1_$__cuda_sm10x_tcgen05_guardrail_trap_phase_invalid_during_alloc)
$__internal_1_$__cuda_sm10x_tcgen05_guardrail_trap_phase_invalid_during_alloc:
[----:B------:R-:W-:Y:S05]  /*9dd0*/  BPT.TRAP 0x1 ;  /* 0x000000040000795c */ /* 0x000fea0000300000 */
[----:B------:R-:W-:-:S04]  /*9de0*/  MOV R5, 0x0 ;  /* 0x0000000000057802 */ /* 0x000fc80000000f00 */
[----:B------:R-:W-:Y:S05]  /*9df0*/  RET.REL.NODEC R4 `(_ZN7cutlass13device_kernelINS_4gemm6kernel13GemmUniversalIN4cute5tupleIJiiiiEEENS1_10collective13CollectiveMmaINS1_35MainloopSm100TmaUmmaWarpSpecializedILi3ELi2ELi4ENS5_IJNS4_1CILi1EEENSA_ILi2EEESB_EEEEENS5_IJNSA_ILi128EEESF_NSA_ILi32EEEEEENS_6half_tENS5_IJlSB_lEEESI_SJ_NS4_8TiledMMAINS4_8MMA_AtomIJNS4_20SM100_MMA_F16BF16_SSISI_SI_fLi128ELi128ELNS4_4UMMA5MajorE0ELSO_0ELNSN_7ScaleInE0ELSP_0EEEEEENS4_6LayoutINS5_IJSB_SB_SB_EEENS5_IJNSA_ILi0EEESU_SU_EEEEENS5_IJNS4_10UnderscoreESX_SX_EEEEENS4_23SM90_TMA_LOAD_MULTICASTENS4_14ComposedLayoutINS4_7SwizzleILi2ELi4ELi3EEENS4_18smem_ptr_flag_bitsILi16EEENSS_INS5_IJNSA_ILi8EEESG_EEENS5_IJSG_SB_EEEEEEEvNS4_8identityENS4_13SM90_TMA_LOADES1A_vS1B_EENS_8epilogue10collective18CollectiveEpilogueINS1E_23Sm100TmaWarpSpecializedILi4ELi2ELi32ELb1ELb0EEEJSH_NS5_IJNSS_ISF_SB_EENSS_ISG_SB_EEEEESI_SJ_SI_SJ_NS1E_6fusion15FusionCallbacksIS1I_NS1M_17LinearCombinationISI_fSI_fLNS_15FloatRoundStyleE2EEESH_S1L_JEEENS4_5SM1004TMEM4LOAD26SM100_TMEM_LOAD_32dp32b32xES1C_S1A_NS4_39AutoVectorizingCopyWithAssumedAlignmentILi128EEENS4_14SM90_TMA_STOREES1A_S1X_S1X_EEEvvEEEEvNT_6ParamsE) ;  /* 0xffffff6004807950 */ /* 0x000fea0003c3ffff */
        .weak           $__internal_2_$__cuda_sm10x_tcgen05_guardrail_trap_unallocated_columns_being_dealloced
        .type           $__internal_2_$__cuda_sm10x_tcgen05_guardrail_trap_unallocated_columns_being_dealloced,@function
        .size           $__internal_2_$__cuda_sm10x_tcgen05_guardrail_trap_unallocated_columns_being_dealloced,(.L_x_180 - $__internal_2_$__cuda_sm10x_tcgen05_guardrail_trap_unallocated_columns_being_dealloced)
$__internal_2_$__cuda_sm10x_tcgen05_guardrail_trap_unallocated_columns_being_dealloced:
[----:B------:R-:W-:Y:S05]  /*9e00*/  BPT.TRAP 0x1 ;  /* 0x000000040000795c */ /* 0x000fea0000300000 */
[----:B------:R-:W-:-:S04]  /*9e10*/  HFMA2 R3, -RZ, RZ, 0, 0 ;  /* 0x00000000ff037431 */ /* 0x000fc800000001ff */
[----:B------:R-:W-:Y:S05]  /*9e20*/  RET.REL.NODEC R2 `(_ZN7cutlass13device_kernelINS_4gemm6kernel13GemmUniversalIN4cute5tupleIJiiiiEEENS1_10collective13CollectiveMmaINS1_35MainloopSm100TmaUmmaWarpSpecializedILi3ELi2ELi4ENS5_IJNS4_1CILi1EEENSA_ILi2EEESB_EEEEENS5_IJNSA_ILi128EEESF_NSA_ILi32EEEEEENS_6half_tENS5_IJlSB_lEEESI_SJ_NS4_8TiledMMAINS4_8MMA_AtomIJNS4_20SM100_MMA_F16BF16_SSISI_SI_fLi128ELi128ELNS4_4UMMA5MajorE0ELSO_0ELNSN_7ScaleInE0ELSP_0EEEEEENS4_6LayoutINS5_IJSB_SB_SB_EEENS5_IJNSA_ILi0EEESU_SU_EEEEENS5_IJNS4_10UnderscoreESX_SX_EEEEENS4_23SM90_TMA_LOAD_MULTICASTENS4_14ComposedLayoutINS4_7SwizzleILi2ELi4ELi3EEENS4_18smem_ptr_flag_bitsILi16EEENSS_INS5_IJNSA_ILi8EEESG_EEENS5_IJSG_SB_EEEEEEEvNS4_8identityENS4_13SM90_TMA_LOADES1A_vS1B_EENS_8epilogue10collective18CollectiveEpilogueINS1E_23Sm100TmaWarpSpecializedILi4ELi2ELi32ELb1ELb0EEEJSH_NS5_IJNSS_ISF_SB_EENSS_ISG_SB_EEEEESI_SJ_SI_SJ_NS1E_6fusion15FusionCallbacksIS1I_NS1M_17LinearCombinationISI_fSI_fLNS_15FloatRoundStyleE2EEESH_S1L_JEEENS4_5SM1004TMEM4LOAD26SM100_TMEM_LOAD_32dp32b32xES1C_S1A_NS4_39AutoVectorizingCopyWithAssumedAlignmentILi128EEENS4_14SM90_TMA_STOREES1A_S1X_S1X_EEEvvEEEEvNT_6ParamsE) ;  /* 0xffffff6002747950 */ /* 0x000fea0003c3ffff */
.L_x_179:
[----:B------:R-:W-:-:S00]  /*9e30*/  BRA `(.L_x_179) ;  /* 0xfffffffc00fc7947 */ /* 0x000fc0000383ffff */
[----:B------:R-:W-:-:S00]  /*9e40*/  NOP ;  /* 0x0000000000007918 */ /* 0x000fc00000000000 */
        /* <DEDUP_REMOVED lines=11> */
.L_x_180:


//--------------------- .nv.global.init           --------------------------
	.section	.nv.global.init,"aw",@progbits
.nv.global.init:
	.type		$str$27,@object
	.size		$str$27,($str$28 - $str$27)
$str$27:
        /*0000*/ 	.byte	0x28, 0x61, 0x64, 0x64, 0x72, 0x65, 0x73, 0x73, 0x20, 0x26, 0x20, 0x6d, 0x61, 0x73, 0x6b, 0x29
        /*0010*/ 	.byte	0x20, 0x3d, 0x3d, 0x20, 0x30, 0x00
	.type		$str$28,@object
	.size		$str$28,($str$26 - $str$28)
$str$28:
        /*0016*/ 	.byte	0x2f, 0x74, 0x6d, 0x70, 0x2f, 0x63, 0x75, 0x74, 0x6c, 0x61, 0x73, 0x73, 0x5f, 0x73, 0x77, 0x65
        /*0026*/ 	.byte	0x65, 0x70, 0x5f, 0x73, 0x72, 0x63, 0x2f, 0x69, 0x6e, 0x63, 0x6c, 0x75, 0x64, 0x65, 0x2f, 0x63
        /*0036*/ 	.byte	0x75, 0x74, 0x65, 0x2f, 0x70, 0x6f, 0x69, 0x6e, 0x74, 0x65, 0x72, 0x5f, 0x66, 0x6c, 0x61, 0x67
        /*0046*/ 	.byte	0x67, 0x65, 0x64, 0x2e, 0x68, 0x70, 0x70, 0x00
	.type		$str$26,@object
	.size		$str$26,($str$25 - $str$26)
$str$26:
        /*004e*/ 	.byte	0x2f, 0x74, 0x6d, 0x70, 0x2f, 0x63, 0x75, 0x74, 0x6c, 0x61, 0x73, 0x73, 0x5f, 0x73, 0x77, 0x65
        /*005e*/ 	.byte	0x65, 0x70, 0x5f, 0x73, 0x72, 0x63, 0x2f, 0x69, 0x6e, 0x63, 0x6c, 0x75, 0x64, 0x65, 0x2f, 0x63
        /*006e*/ 	.byte	0x75, 0x74, 0x65, 0x2f, 0x61, 0x74, 0x6f, 0x6d, 0x2f, 0x63, 0x6f, 0x70, 0x79, 0x5f, 0x74, 0x72
        /*007e*/ 	.byte	0x61, 0x69, 0x74, 0x73, 0x5f, 0x73, 0x6d, 0x31, 0x30, 0x30, 0x2e, 0x68, 0x70, 0x70, 0x00
	.type		$str$25,@object
	.size		$str$25,(__unnamed_1 - $str$25)
$str$25:
        /*008d*/ 	.byte	0x28, 0x28, 0x75, 0x69, 0x6e, 0x74, 0x33, 0x32, 0x5f, 0x74, 0x28, 0x74, 0x68, 0x72, 0x65, 0x61
        /*009d*/ 	.byte	0x64, 0x49, 0x64, 0x78, 0x2e, 0x78, 0x29, 0x20, 0x2f, 0x20, 0x33, 0x32, 0x29, 0x20, 0x25, 0x20
        /*00ad*/ 	.byte	0x34, 0x29, 0x20, 0x3d, 0x3d, 0x20, 0x28, 0x28, 0x28, 0x74, 0x6d, 0x65, 0x6d, 0x5f, 0x61, 0x64
        /*00bd*/ 	.byte	0x64, 0x72, 0x20, 0x3e, 0x3e, 0x20, 0x31, 0x36, 0x29, 0x20, 0x2f, 0x20, 0x33, 0x32, 0x29, 0x20
        /*00cd*/ 	.byte	0x25, 0x20, 0x34, 0x29, 0x00
	.type		__unnamed_1,@object
	.size		__unnamed_1,(__unnamed_2 - __unnamed_1)
__unnamed_1:
        /*00d2*/ 	.byte	0x61, 0x75, 0x74, 0x6f, 0x20, 0x63, 0x75, 0x74, 0x65, 0x3a, 0x3a, 0x61, 0x73, 0x5f, 0x70, 0x6f
        /* <DEDUP_REMOVED lines=24> */
        /*0262*/ 	.byte	0x3e, 0x3e, 0x3e, 0x3e, 0x5d, 0x00
	.type		__unnamed_2,@object
	.size		__unnamed_2,(.L_2 - __unnamed_2)
__unnamed_2:
        /* <DEDUP_REMOVED lines=42> */
        /*0508*/ 	.byte	0x3e, 0x3e, 0x5d, 0x00
.L_2:


//--------------------- .nv.shared._ZN7cutlass13device_kernelINS_4gemm6kernel13GemmUniversalIN4cute5tupleIJiiiiEEENS1_10collective13CollectiveMmaINS1_35MainloopSm100TmaUmmaWarpSpecializedILi3ELi2ELi4ENS5_IJNS4_1CILi1EEENSA_ILi2EEESB_EEEEENS5_IJNSA_ILi128EEESF_NSA_ILi32EEEEEENS_6half_tENS5_IJlSB_lEEESI_SJ_NS4_8TiledMMAINS4_8MMA_AtomIJNS4_20SM100_MMA_F16BF16_SSISI_SI_fLi128ELi128ELNS4_4UMMA5MajorE0ELSO_0ELNSN_7ScaleInE0ELSP_0EEEEEENS4_6LayoutINS5_IJSB_SB_SB_EEENS5_IJNSA_ILi0EEESU_SU_EEEEENS5_IJNS4_10UnderscoreESX_SX_EEEEENS4_23SM90_TMA_LOAD_MULTICASTENS4_14ComposedLayoutINS4_7SwizzleILi2ELi4ELi3EEENS4_18smem_ptr_flag_bitsILi16EEENSS_INS5_IJNSA_ILi8EEESG_EEENS5_IJSG_SB_EEEEEEEvNS4_8identityENS4_13SM90_TMA_LOADES1A_vS1B_EENS_8epilogue10collective18CollectiveEpilogueINS1E_23Sm100TmaWarpSpecializedILi4ELi2ELi32ELb1ELb0EEEJSH_NS5_IJNSS_ISF_SB_EENSS_ISG_SB_EEEEESI_SJ_SI_SJ_NS1E_6fusion15FusionCallbacksIS1I_NS1M_17LinearCombinationISI_fSI_fLNS_15FloatRoundStyleE2EEESH_S1L_JEEENS4_5SM1004TMEM4LOAD26SM100_TMEM_LOAD_32dp32b32xES1C_S1A_NS4_39AutoVectorizingCopyWithAssumedAlignmentILi128EEENS4_14SM90_TMA_STOREES1A_S1X_S1X_EEEvvEEEEvNT_6ParamsE --------------------------
	.section	.nv.shared._ZN7cutlass13device_kernelINS_4gemm6kernel13GemmUniversalIN4cute5tupleIJiiiiEEENS1_10collective13CollectiveMmaINS1_35MainloopSm100TmaUmmaWarpSpecializedILi3ELi2ELi4ENS5_IJNS4_1CILi1EEENSA_ILi2EEESB_EEEEENS5_IJNSA_ILi128EEESF_NSA_ILi32EEEEEENS_6half_tENS5_IJlSB_lEEESI_SJ_NS4_8TiledMMAINS4_8MMA_AtomIJNS4_20SM100_MMA_F16BF16_SSISI_SI_fLi128ELi128ELNS4_4UMMA5MajorE0ELSO_0ELNSN_7ScaleInE0ELSP_0EEEEEENS4_6LayoutINS5_IJSB_SB_SB_EEENS5_IJNSA_ILi0EEESU_SU_EEEEENS5_IJNS4_10UnderscoreESX_SX_EEEEENS4_23SM90_TMA_LOAD_MULTICASTENS4_14ComposedLayoutINS4_7SwizzleILi2ELi4ELi3EEENS4_18smem_ptr_flag_bitsILi16EEENSS_INS5_IJNSA_ILi8EEESG_EEENS5_IJSG_SB_EEEEEEEvNS4_8identityENS4_13SM90_TMA_LOADES1A_vS1B_EENS_8epilogue10collective18CollectiveEpilogueINS1E_23Sm100TmaWarpSpecializedILi4ELi2ELi32ELb1ELb0EEEJSH_NS5_IJNSS_ISF_SB_EENSS_ISG_SB_EEEEESI_SJ_SI_SJ_NS1E_6fusion15FusionCallbacksIS1I_NS1M_17LinearCombinationISI_fSI_fLNS_15FloatRoundStyleE2EEESH_S1L_JEEENS4_5SM1004TMEM4LOAD26SM100_TMEM_LOAD_32dp32b32xES1C_S1A_NS4_39AutoVectorizingCopyWithAssumedAlignmentILi128EEENS4_14SM90_TMA_STOREES1A_S1X_S1X_EEEvvEEEEvNT_6ParamsE,"aw",@nobits
	.sectionflags	@""
	.align	16
	.zero		1024


//--------------------- .nv.shared.reserved.0     --------------------------
	.section	.nv.shared.reserved.0,"aw",@nobits
	.weak		__nv_reservedSMEM_offset_0_alias
	.size		__nv_reservedSMEM_offset_0_alias, 0, 64
	.other		__nv_reservedSMEM_offset_0_alias,@"STO_CUDA_RESERVED_SHARED STV_DEFAULT"
__nv_reservedSMEM_offset_0_alias:
	.zero		0
.nv.shared.reserved.0:
	.zero		64
	.weak		__nv_reservedSMEM_tcgen05_partition
	.type		__nv_reservedSMEM_tcgen05_partition,@object
	.size		__nv_reservedSMEM_tcgen05_partition,(.L_0 - __nv_reservedSMEM_tcgen05_partition)
__nv_reservedSMEM_tcgen05_partition:
	.zero		32
.L_0:


//--------------------- .nv.global                --------------------------
	.section	.nv.global,"aw",@nobits
.nv.global:
	.type		_ZN39_INTERNAL_fc09924c_4_k_cu_ee8dc76c_61914cute1_E,@object
	.size		_ZN39_INTERNAL_fc09924c_4_k_cu_ee8dc76c_61914cute1_E,(_ZN39_INTERNAL_fc09924c_4_k_cu_ee8dc76c_61914cuda3std3__45__cpo6cbeginE - _ZN39_INTERNAL_fc09924c_4_k_cu_ee8dc76c_61914cute1_E)
_ZN39_INTERNAL_fc09924c_4_k_cu_ee8dc76c_61914cute1_E:
	.zero		1
	.type		_ZN39_INTERNAL_fc09924c_4_k_cu_ee8dc76c_61914cuda3std3__45__cpo6cbeginE,@object
	.size		_ZN39_INTERNAL_fc09924c_4_k_cu_ee8dc76c_61914cuda3std3__45__cpo6cbeginE,(_ZN39_INTERNAL_fc09924c_4_k_cu_ee8dc76c_61914cuda3std3__48in_placeE - _ZN39_INTERNAL_fc09924c_4_k_cu_ee8dc76c_61914cuda3std3__45__cpo6cbeginE)
_ZN39_INTERNAL_fc09924c_4_k_cu_ee8dc76c_61914cuda3std3__45__cpo6cbeginE:
	.zero		1
	.type		_ZN39_INTERNAL_fc09924c_4_k_cu_ee8dc76c_61914cuda3std3__48in_placeE,@object
	.size		_ZN39_INTERNAL_fc09924c_4_k_cu_ee8dc76c_61914cuda3std3__48in_placeE,(_ZN39_INTERNAL_fc09924c_4_k_cu_ee8dc76c_61914cuda3std6ranges3__45__cpo9iter_moveE - _ZN39_INTERNAL_fc09924c_4_k_cu_ee8dc76c_61914cuda3std3__48in_placeE)
_ZN39_INTERNAL_fc09924c_4_k_cu_ee8dc76c_61914cuda3std3__48in_placeE:
	.zero		1
	.type		_ZN39_INTERNAL_fc09924c_4_k_cu_ee8dc76c_61914cuda3std6ranges3__45__cpo9iter_moveE,@object
	.size		_ZN39_INTERNAL_fc09924c_4_k_cu_ee8dc76c_61914cuda3std6ranges3__45__cpo9iter_moveE,(_ZN39_INTERNAL_fc09924c_4_k_cu_ee8dc76c_61914cuda3std3__45__cpo5beginE - _ZN39_INTERNAL_fc09924c_4_k_cu_ee8dc76c_61914cuda3std6ranges3__45__cpo9iter_moveE)
_ZN39_INTERNAL_fc09924c_4_k_cu_ee8dc76c_61914cuda3std6ranges3__45__cpo9iter_moveE:
	.zero		1
	.type		_ZN39_INTERNAL_fc09924c_4_k_cu_ee8dc76c_61914cuda3std3__45__cpo5beginE,@object
	.size		_ZN39_INTERNAL_fc09924c_4_k_cu_ee8dc76c_61914cuda3std3__45__cpo5beginE,(_ZN39_INTERNAL_fc09924c_4_k_cu_ee8dc76c_61914cuda3std3__441_GLOBAL__N__fc09924c_4_k_cu_ee8dc76c_61916ignoreE - _ZN39_INTERNAL_fc09924c_4_k_cu_ee8dc76c_61914cuda3std3__45__cpo5beginE)
_ZN39_INTERNAL_fc09924c_4_k_cu_ee8dc76c_61914cuda3std3__45__cpo5beginE:
	.zero		1
	.type		_ZN39_INTERNAL_fc09924c_4_k_cu_ee8dc76c_61914cuda3std3__441_GLOBAL__N__fc09924c_4_k_cu_ee8dc76c_61916ignoreE,@object
	.size		_ZN39_INTERNAL_fc09924c_4_k_cu_ee8dc76c_61914cuda3std3__441_GLOBAL__N__fc09924c_4_k_cu_ee8dc76c_61916ignoreE,(_ZN39_INTERNAL_fc09924c_4_k_cu_ee8dc76c_61914cute7productE - _ZN39_INTERNAL_fc09924c_4_k_cu_ee8dc76c_61914cuda3std3__441_GLOBAL__N__fc09924c_4_k_cu_ee8dc76c_61916ignoreE)
_ZN39_INTERNAL_fc09924c_4_k_cu_ee8dc76c_61914cuda3std3__441_GLOBAL__N__fc09924c_4_k_cu_ee8dc76c_61916ignoreE:
	.zero		1
	.type		_ZN39_INTERNAL_fc09924c_4_k_cu_ee8dc76c_61914cute7productE,@object
	.size		_ZN39_INTERNAL_fc09924c_4_k_cu_ee8dc76c_61914cute7productE,(_ZN39_INTERNAL_fc09924c_4_k_cu_ee8dc76c_61914cuda3std3__45__cpo3endE - _ZN39_INTERNAL_fc09924c_4_k_cu_ee8dc76c_61914cute7productE)
_ZN39_INTERNAL_fc09924c_4_k_cu_ee8dc76c_61914cute7productE:
	.zero		1
	.type		_ZN39_INTERNAL_fc09924c_4_k_cu_ee8dc76c_61914cuda3std3__45__cpo3endE,@object
	.size		_ZN39_INTERNAL_fc09924c_4_k_cu_ee8dc76c_61914cuda3std3__45__cpo3endE,(_ZN39_INTERNAL_fc09924c_4_k_cu_ee8dc76c_61914cuda3std3__419piecewise_constructE - _ZN39_INTERNAL_fc09924c_4_k_cu_ee8dc76c_61914cuda3std3__45__cpo3endE)
_ZN39_INTERNAL_fc09924c_4_k_cu_ee8dc76c_61914cuda3std3__45__cpo3endE:
	.zero		1
	.type		_ZN39_INTERNAL_fc09924c_4_k_cu_ee8dc76c_61914cuda3std3__419piecewise_constructE,@object
	.size		_ZN39_INTERNAL_fc09924c_4_k_cu_ee8dc76c_61914cuda3std3__419piecewise_constructE,(_ZN39_INTERNAL_fc09924c_4_k_cu_ee8dc76c_61914cuda3std3__45__cpo4cendE - _ZN39_INTERNAL_fc09924c_4_k_cu_ee8dc76c_61914cuda3std3__419piecewise_constructE)
_ZN39_INTERNAL_fc09924c_4_k_cu_ee8dc76c_61914cuda3std3__419piecewise_constructE:
	.zero		1
	.type		_ZN39_INTERNAL_fc09924c_4_k_cu_ee8dc76c_61914cuda3std3__45__cpo4cendE,@object
	.size		_ZN39_INTERNAL_fc09924c_4_k_cu_ee8dc76c_61914cuda3std3__45__cpo4cendE,(_ZN39_INTERNAL_fc09924c_4_k_cu_ee8dc76c_61914cuda3std6ranges3__45__cpo4swapE - _ZN39_INTERNAL_fc09924c_4_k_cu_ee8dc76c_61914cuda3std3__45__cpo4cendE)
_ZN39_INTERNAL_fc09924c_4_k_cu_ee8dc76c_61914cuda3std3__45__cpo4cendE:
	.zero		1
	.type		_ZN39_INTERNAL_fc09924c_4_k_cu_ee8dc76c_61914cuda3std6ranges3__45__cpo4swapE,@object
	.size		_ZN39_INTERNAL_fc09924c_4_k_cu_ee8dc76c_61914cuda3std6ranges3__45__cpo4swapE,(.L_10 - _ZN39_INTERNAL_fc09924c_4_k_cu_ee8dc76c_61914cuda3std6ranges3__45__cpo4swapE)
_ZN39_INTERNAL_fc09924c_4_k_cu_ee8dc76c_61914cuda3std6ranges3__45__cpo4swapE:
	.zero		1
.L_10:


//--------------------- .nv.constant0._ZN7cutlass13device_kernelINS_4gemm6kernel13GemmUniversalIN4cute5tupleIJiiiiEEENS1_10collective13CollectiveMmaINS1_35MainloopSm100TmaUmmaWarpSpecializedILi3ELi2ELi4ENS5_IJNS4_1CILi1EEENSA_ILi2EEESB_EEEEENS5_IJNSA_ILi128EEESF_NSA_ILi32EEEEEENS_6half_tENS5_IJlSB_lEEESI_SJ_NS4_8TiledMMAINS4_8MMA_AtomIJNS4_20SM100_MMA_F16BF16_SSISI_SI_fLi128ELi128ELNS4_4UMMA5MajorE0ELSO_0ELNSN_7ScaleInE0ELSP_0EEEEEENS4_6LayoutINS5_IJSB_SB_SB_EEENS5_IJNSA_ILi0EEESU_SU_EEEEENS5_IJNS4_10UnderscoreESX_SX_EEEEENS4_23SM90_TMA_LOAD_MULTICASTENS4_14ComposedLayoutINS4_7SwizzleILi2ELi4ELi3EEENS4_18smem_ptr_flag_bitsILi16EEENSS_INS5_IJNSA_ILi8EEESG_EEENS5_IJSG_SB_EEEEEEEvNS4_8identityENS4_13SM90_TMA_LOADES1A_vS1B_EENS_8epilogue10collective18CollectiveEpilogueINS1E_23Sm100TmaWarpSpecializedILi4ELi2ELi32ELb1ELb0EEEJSH_NS5_IJNSS_ISF_SB_EENSS_ISG_SB_EEEEESI_SJ_SI_SJ_NS1E_6fusion15FusionCallbacksIS1I_NS1M_17LinearCombinationISI_fSI_fLNS_15FloatRoundStyleE2EEESH_S1L_JEEENS4_5SM1004TMEM4LOAD26SM100_TMEM_LOAD_32dp32b32xES1C_S1A_NS4_39AutoVectorizingCopyWithAssumedAlignmentILi128EEENS4_14SM90_TMA_STOREES1A_S1X_S1X_EEEvvEEEEvNT_6ParamsE --------------------------
	.section	.nv.constant0._ZN7cutlass13device_kernelINS_4gemm6kernel13GemmUniversalIN4cute5tupleIJiiiiEEENS1_10collective13CollectiveMmaINS1_35MainloopSm100TmaUmmaWarpSpecializedILi3ELi2ELi4ENS5_IJNS4_1CILi1EEENSA_ILi2EEESB_EEEEENS5_IJNSA_ILi128EEESF_NSA_ILi32EEEEEENS_6half_tENS5_IJlSB_lEEESI_SJ_NS4_8TiledMMAINS4_8MMA_AtomIJNS4_20SM100_MMA_F16BF16_SSISI_SI_fLi128ELi128ELNS4_4UMMA5MajorE0ELSO_0ELNSN_7ScaleInE0ELSP_0EEEEEENS4_6LayoutINS5_IJSB_SB_SB_EEENS5_IJNSA_ILi0EEESU_SU_EEEEENS5_IJNS4_10UnderscoreESX_SX_EEEEENS4_23SM90_TMA_LOAD_MULTICASTENS4_14ComposedLayoutINS4_7SwizzleILi2ELi4ELi3EEENS4_18smem_ptr_flag_bitsILi16EEENSS_INS5_IJNSA_ILi8EEESG_EEENS5_IJSG_SB_EEEEEEEvNS4_8identityENS4_13SM90_TMA_LOADES1A_vS1B_EENS_8epilogue10collective18CollectiveEpilogueINS1E_23Sm100TmaWarpSpecializedILi4ELi2ELi32ELb1ELb0EEEJSH_NS5_IJNSS_ISF_SB_EENSS_ISG_SB_EEEEESI_SJ_SI_SJ_NS1E_6fusion15FusionCallbacksIS1I_NS1M_17LinearCombinationISI_fSI_fLNS_15FloatRoundStyleE2EEESH_S1L_JEEENS4_5SM1004TMEM4LOAD26SM100_TMEM_LOAD_32dp32b32xES1C_S1A_NS4_39AutoVectorizingCopyWithAssumedAlignmentILi128EEENS4_14SM90_TMA_STOREES1A_S1X_S1X_EEEvvEEEEvNT_6ParamsE,"a",@progbits
	.sectionflags	@""
	.align	4
.nv.constant0._ZN7cutlass13device_kernelINS_4gemm6kernel13GemmUniversalIN4cute5tupleIJiiiiEEENS1_10collective13CollectiveMmaINS1_35MainloopSm100TmaUmmaWarpSpecializedILi3ELi2ELi4ENS5_IJNS4_1CILi1EEENSA_ILi2EEESB_EEEEENS5_IJNSA_ILi128EEESF_NSA_ILi32EEEEEENS_6half_tENS5_IJlSB_lEEESI_SJ_NS4_8TiledMMAINS4_8MMA_AtomIJNS4_20SM100_MMA_F16BF16_SSISI_SI_fLi128ELi128ELNS4_4UMMA5MajorE0ELSO_0ELNSN_7ScaleInE0ELSP_0EEEEEENS4_6LayoutINS5_IJSB_SB_SB_EEENS5_IJNSA_ILi0EEESU_SU_EEEEENS5_IJNS4_10UnderscoreESX_SX_EEEEENS4_23SM90_TMA_LOAD_MULTICASTENS4_14ComposedLayoutINS4_7SwizzleILi2ELi4ELi3EEENS4_18smem_ptr_flag_bitsILi16EEENSS_INS5_IJNSA_ILi8EEESG_EEENS5_IJSG_SB_EEEEEEEvNS4_8identityENS4_13SM90_TMA_LOADES1A_vS1B_EENS_8epilogue10collective18CollectiveEpilogueINS1E_23Sm100TmaWarpSpecializedILi4ELi2ELi32ELb1ELb0EEEJSH_NS5_IJNSS_ISF_SB_EENSS_ISG_SB_EEEEESI_SJ_SI_SJ_NS1E_6fusion15FusionCallbacksIS1I_NS1M_17LinearCombinationISI_fSI_fLNS_15FloatRoundStyleE2EEESH_S1L_JEEENS4_5SM1004TMEM4LOAD26SM100_TMEM_LOAD_32dp32b32xES1C_S1A_NS4_39AutoVectorizingCopyWithAssumedAlignmentILi128EEENS4_14SM90_TMA_STOREES1A_S1X_S1X_EEEvvEEEEvNT_6ParamsE:
	.zero		2944


//--------------------- SYMBOLS --------------------------

	.type		.nv.reservedSmem.offset0,@object
	.size		.nv.reservedSmem.offset0,0x4
	.type		.nv.reservedSmem.cap,@object
	.size		.nv.reservedSmem.cap,0x4
	.type		__assertfail,@function
